//
// Generated by NVIDIA NVVM Compiler
//
// Compiler Build ID: CL-36424714
// Cuda compilation tools, release 13.0, V13.0.88
// Based on NVVM 20.0.0
//

.version 9.0
.target sm_100
.address_size 64

	// .globl	_Z32hwc_uint8_to_nchw_float32_kernelPKhPfiii

.visible .entry _Z32hwc_uint8_to_nchw_float32_kernelPKhPfiii(
	.param .u64 .ptr .align 1 _Z32hwc_uint8_to_nchw_float32_kernelPKhPfiii_param_0,
	.param .u64 .ptr .align 1 _Z32hwc_uint8_to_nchw_float32_kernelPKhPfiii_param_1,
	.param .u32 _Z32hwc_uint8_to_nchw_float32_kernelPKhPfiii_param_2,
	.param .u32 _Z32hwc_uint8_to_nchw_float32_kernelPKhPfiii_param_3,
	.param .u32 _Z32hwc_uint8_to_nchw_float32_kernelPKhPfiii_param_4
)
{
	.reg .pred 	%p<4>;
	.reg .b16 	%rs<7>;
	.reg .b32 	%r<18>;
	.reg .b32 	%f<7>;
	.reg .b64 	%rd<14>;

	ld.param.u64 	%rd1, [_Z32hwc_uint8_to_nchw_float32_kernelPKhPfiii_param_0];
	ld.param.u64 	%rd2, [_Z32hwc_uint8_to_nchw_float32_kernelPKhPfiii_param_1];
	ld.param.u32 	%r6, [_Z32hwc_uint8_to_nchw_float32_kernelPKhPfiii_param_2];
	ld.param.u32 	%r4, [_Z32hwc_uint8_to_nchw_float32_kernelPKhPfiii_param_3];
	ld.param.u32 	%r5, [_Z32hwc_uint8_to_nchw_float32_kernelPKhPfiii_param_4];
	mov.u32 	%r7, %ctaid.x;
	mov.u32 	%r8, %ntid.x;
	mov.u32 	%r9, %tid.x;
	mad.lo.s32 	%r1, %r7, %r8, %r9;
	mov.u32 	%r10, %ctaid.y;
	mov.u32 	%r11, %ntid.y;
	mov.u32 	%r12, %tid.y;
	mad.lo.s32 	%r13, %r10, %r11, %r12;
	setp.ge.s32 	%p1, %r1, %r4;
	setp.ge.s32 	%p2, %r13, %r6;
	or.pred  	%p3, %p1, %p2;
	@%p3 bra 	$L__BB0_2;
	cvta.to.global.u64 	%rd3, %rd1;
	cvta.to.global.u64 	%rd4, %rd2;
	mul.lo.s32 	%r14, %r5, %r13;
	cvt.s64.s32 	%rd5, %r14;
	mul.lo.s32 	%r15, %r1, 3;
	cvt.s64.s32 	%rd6, %r15;
	add.s64 	%rd7, %rd5, %rd6;
	add.s64 	%rd8, %rd3, %rd7;
	ld.global.nc.u8 	%rs1, [%rd8];
	cvt.u16.u8 	%rs2, %rs1;
	ld.global.nc.u8 	%rs3, [%rd8+1];
	cvt.u16.u8 	%rs4, %rs3;
	ld.global.nc.u8 	%rs5, [%rd8+2];
	cvt.u16.u8 	%rs6, %rs5;
	mul.lo.s32 	%r16, %r4, %r6;
	cvt.rn.f32.u16 	%f1, %rs2;
	div.rn.f32 	%f2, %f1, 0f437F0000;
	mad.lo.s32 	%r17, %r4, %r13, %r1;
	mul.wide.s32 	%rd9, %r17, 4;
	add.s64 	%rd10, %rd4, %rd9;
	st.global.f32 	[%rd10], %f2;
	cvt.rn.f32.u16 	%f3, %rs4;
	div.rn.f32 	%f4, %f3, 0f437F0000;
	mul.wide.s32 	%rd11, %r16, 4;
	add.s64 	%rd12, %rd10, %rd11;
	st.global.f32 	[%rd12], %f4;
	cvt.rn.f32.u16 	%f5, %rs6;
	div.rn.f32 	%f6, %f5, 0f437F0000;
	add.s64 	%rd13, %rd12, %rd11;
	st.global.f32 	[%rd13], %f6;
$L__BB0_2:
	ret;

}
	// .globl	_Z32nchw_float32_to_hwc_uint8_kernelPKfPhiii
.visible .entry _Z32nchw_float32_to_hwc_uint8_kernelPKfPhiii(
	.param .u64 .ptr .align 1 _Z32nchw_float32_to_hwc_uint8_kernelPKfPhiii_param_0,
	.param .u64 .ptr .align 1 _Z32nchw_float32_to_hwc_uint8_kernelPKfPhiii_param_1,
	.param .u32 _Z32nchw_float32_to_hwc_uint8_kernelPKfPhiii_param_2,
	.param .u32 _Z32nchw_float32_to_hwc_uint8_kernelPKfPhiii_param_3,
	.param .u32 _Z32nchw_float32_to_hwc_uint8_kernelPKfPhiii_param_4
)
{
	.reg .pred 	%p<4>;
	.reg .b32 	%r<21>;
	.reg .b32 	%f<13>;
	.reg .b64 	%rd<14>;

	ld.param.u64 	%rd1, [_Z32nchw_float32_to_hwc_uint8_kernelPKfPhiii_param_0];
	ld.param.u64 	%rd2, [_Z32nchw_float32_to_hwc_uint8_kernelPKfPhiii_param_1];
	ld.param.u32 	%r6, [_Z32nchw_float32_to_hwc_uint8_kernelPKfPhiii_param_2];
	ld.param.u32 	%r4, [_Z32nchw_float32_to_hwc_uint8_kernelPKfPhiii_param_3];
	ld.param.u32 	%r5, [_Z32nchw_float32_to_hwc_uint8_kernelPKfPhiii_param_4];
	mov.u32 	%r7, %ctaid.x;
	mov.u32 	%r8, %ntid.x;
	mov.u32 	%r9, %tid.x;
	mad.lo.s32 	%r1, %r7, %r8, %r9;
	mov.u32 	%r10, %ctaid.y;
	mov.u32 	%r11, %ntid.y;
	mov.u32 	%r12, %tid.y;
	mad.lo.s32 	%r13, %r10, %r11, %r12;
	setp.ge.s32 	%p1, %r1, %r4;
	setp.ge.s32 	%p2, %r13, %r6;
	or.pred  	%p3, %p1, %p2;
	@%p3 bra 	$L__BB1_2;
	cvta.to.global.u64 	%rd3, %rd1;
	cvta.to.global.u64 	%rd4, %rd2;
	mul.lo.s32 	%r14, %r4, %r6;
	mad.lo.s32 	%r15, %r4, %r13, %r1;
	mul.wide.s32 	%rd5, %r15, 4;
	add.s64 	%rd6, %rd3, %rd5;
	ld.global.nc.f32 	%f1, [%rd6];
	mul.wide.s32 	%rd7, %r14, 4;
	add.s64 	%rd8, %rd6, %rd7;
	ld.global.nc.f32 	%f2, [%rd8];
	add.s64 	%rd9, %rd8, %rd7;
	ld.global.nc.f32 	%f3, [%rd9];
	mul.f32 	%f4, %f1, 0f437F0000;
	max.f32 	%f5, %f4, 0f00000000;
	min.f32 	%f6, %f5, 0f437F0000;
	mul.f32 	%f7, %f2, 0f437F0000;
	max.f32 	%f8, %f7, 0f00000000;
	min.f32 	%f9, %f8, 0f437F0000;
	mul.f32 	%f10, %f3, 0f437F0000;
	max.f32 	%f11, %f10, 0f00000000;
	min.f32 	%f12, %f11, 0f437F0000;
	mul.lo.s32 	%r16, %r5, %r13;
	cvt.s64.s32 	%rd10, %r16;
	cvt.rzi.u32.f32 	%r17, %f6;
	mul.lo.s32 	%r18, %r1, 3;
	cvt.s64.s32 	%rd11, %r18;
	add.s64 	%rd12, %rd10, %rd11;
	add.s64 	%rd13, %rd4, %rd12;
	st.global.u8 	[%rd13], %r17;
	cvt.rzi.u32.f32 	%r19, %f9;
	st.global.u8 	[%rd13+1], %r19;
	cvt.rzi.u32.f32 	%r20, %f12;
	st.global.u8 	[%rd13+2], %r20;
$L__BB1_2:
	ret;

}
	// .globl	_Z33hwc4_uint8_to_nchw_float32_kernelPKhPfiiiiii
.visible .entry _Z33hwc4_uint8_to_nchw_float32_kernelPKhPfiiiiii(
	.param .u64 .ptr .align 1 _Z33hwc4_uint8_to_nchw_float32_kernelPKhPfiiiiii_param_0,
	.param .u64 .ptr .align 1 _Z33hwc4_uint8_to_nchw_float32_kernelPKhPfiiiiii_param_1,
	.param .u32 _Z33hwc4_uint8_to_nchw_float32_kernelPKhPfiiiiii_param_2,
	.param .u32 _Z33hwc4_uint8_to_nchw_float32_kernelPKhPfiiiiii_param_3,
	.param .u32 _Z33hwc4_uint8_to_nchw_float32_kernelPKhPfiiiiii_param_4,
	.param .u32 _Z33hwc4_uint8_to_nchw_float32_kernelPKhPfiiiiii_param_5,
	.param .u32 _Z33hwc4_uint8_to_nchw_float32_kernelPKhPfiiiiii_param_6,
	.param .u32 _Z33hwc4_uint8_to_nchw_float32_kernelPKhPfiiiiii_param_7
)
{
	.reg .pred 	%p<4>;
	.reg .b16 	%rs<7>;
	.reg .b32 	%r<24>;
	.reg .b32 	%f<7>;
	.reg .b64 	%rd<18>;

	ld.param.u64 	%rd1, [_Z33hwc4_uint8_to_nchw_float32_kernelPKhPfiiiiii_param_0];
	ld.param.u64 	%rd2, [_Z33hwc4_uint8_to_nchw_float32_kernelPKhPfiiiiii_param_1];
	ld.param.u32 	%r9, [_Z33hwc4_uint8_to_nchw_float32_kernelPKhPfiiiiii_param_2];
	ld.param.u32 	%r4, [_Z33hwc4_uint8_to_nchw_float32_kernelPKhPfiiiiii_param_3];
	ld.param.u32 	%r5, [_Z33hwc4_uint8_to_nchw_float32_kernelPKhPfiiiiii_param_4];
	ld.param.u32 	%r6, [_Z33hwc4_uint8_to_nchw_float32_kernelPKhPfiiiiii_param_5];
	ld.param.u32 	%r7, [_Z33hwc4_uint8_to_nchw_float32_kernelPKhPfiiiiii_param_6];
	ld.param.u32 	%r8, [_Z33hwc4_uint8_to_nchw_float32_kernelPKhPfiiiiii_param_7];
	mov.u32 	%r10, %ctaid.x;
	mov.u32 	%r11, %ntid.x;
	mov.u32 	%r12, %tid.x;
	mad.lo.s32 	%r1, %r10, %r11, %r12;
	mov.u32 	%r13, %ctaid.y;
	mov.u32 	%r14, %ntid.y;
	mov.u32 	%r15, %tid.y;
	mad.lo.s32 	%r16, %r13, %r14, %r15;
	setp.ge.s32 	%p1, %r1, %r4;
	setp.ge.s32 	%p2, %r16, %r9;
	or.pred  	%p3, %p1, %p2;
	@%p3 bra 	$L__BB2_2;
	cvta.to.global.u64 	%rd3, %rd1;
	cvta.to.global.u64 	%rd4, %rd2;
	mul.lo.s32 	%r17, %r5, %r16;
	cvt.s64.s32 	%rd5, %r17;
	add.s64 	%rd6, %rd3, %rd5;
	shl.b32 	%r18, %r1, 2;
	add.s32 	%r19, %r18, %r6;
	cvt.s64.s32 	%rd7, %r19;
	add.s64 	%rd8, %rd6, %rd7;
	ld.global.nc.u8 	%rs1, [%rd8];
	cvt.u16.u8 	%rs2, %rs1;
	add.s32 	%r20, %r18, %r7;
	cvt.s64.s32 	%rd9, %r20;
	add.s64 	%rd10, %rd6, %rd9;
	ld.global.nc.u8 	%rs3, [%rd10];
	cvt.u16.u8 	%rs4, %rs3;
	add.s32 	%r21, %r18, %r8;
	cvt.s64.s32 	%rd11, %r21;
	add.s64 	%rd12, %rd6, %rd11;
	ld.global.nc.u8 	%rs5, [%rd12];
	cvt.u16.u8 	%rs6, %rs5;
	mul.lo.s32 	%r22, %r4, %r9;
	cvt.rn.f32.u16 	%f1, %rs2;
	div.rn.f32 	%f2, %f1, 0f437F0000;
	mad.lo.s32 	%r23, %r4, %r16, %r1;
	mul.wide.s32 	%rd13, %r23, 4;
	add.s64 	%rd14, %rd4, %rd13;
	st.global.f32 	[%rd14], %f2;
	cvt.rn.f32.u16 	%f3, %rs4;
	div.rn.f32 	%f4, %f3, 0f437F0000;
	mul.wide.s32 	%rd15, %r22, 4;
	add.s64 	%rd16, %rd14, %rd15;
	st.global.f32 	[%rd16], %f4;
	cvt.rn.f32.u16 	%f5, %rs6;
	div.rn.f32 	%f6, %f5, 0f437F0000;
	add.s64 	%rd17, %rd16, %rd15;
	st.global.f32 	[%rd17], %f6;
$L__BB2_2:
	ret;

}
	// .globl	_Z33nchw_float32_to_hwc4_uint8_kernelPKfPhiiiiiii
.visible .entry _Z33nchw_float32_to_hwc4_uint8_kernelPKfPhiiiiiii(
	.param .u64 .ptr .align 1 _Z33nchw_float32_to_hwc4_uint8_kernelPKfPhiiiiiii_param_0,
	.param .u64 .ptr .align 1 _Z33nchw_float32_to_hwc4_uint8_kernelPKfPhiiiiiii_param_1,
	.param .u32 _Z33nchw_float32_to_hwc4_uint8_kernelPKfPhiiiiiii_param_2,
	.param .u32 _Z33nchw_float32_to_hwc4_uint8_kernelPKfPhiiiiiii_param_3,
	.param .u32 _Z33nchw_float32_to_hwc4_uint8_kernelPKfPhiiiiiii_param_4,
	.param .u32 _Z33nchw_float32_to_hwc4_uint8_kernelPKfPhiiiiiii_param_5,
	.param .u32 _Z33nchw_float32_to_hwc4_uint8_kernelPKfPhiiiiiii_param_6,
	.param .u32 _Z33nchw_float32_to_hwc4_uint8_kernelPKfPhiiiiiii_param_7,
	.param .u32 _Z33nchw_float32_to_hwc4_uint8_kernelPKfPhiiiiiii_param_8
)
{
	.reg .pred 	%p<4>;
	.reg .b16 	%rs<2>;
	.reg .b32 	%r<29>;
	.reg .b32 	%f<13>;
	.reg .b64 	%rd<20>;

	ld.param.u64 	%rd1, [_Z33nchw_float32_to_hwc4_uint8_kernelPKfPhiiiiiii_param_0];
	ld.param.u64 	%rd2, [_Z33nchw_float32_to_hwc4_uint8_kernelPKfPhiiiiiii_param_1];
	ld.param.u32 	%r10, [_Z33nchw_float32_to_hwc4_uint8_kernelPKfPhiiiiiii_param_2];
	ld.param.u32 	%r4, [_Z33nchw_float32_to_hwc4_uint8_kernelPKfPhiiiiiii_param_3];
	ld.param.u32 	%r5, [_Z33nchw_float32_to_hwc4_uint8_kernelPKfPhiiiiiii_param_4];
	ld.param.u32 	%r6, [_Z33nchw_float32_to_hwc4_uint8_kernelPKfPhiiiiiii_param_5];
	ld.param.u32 	%r7, [_Z33nchw_float32_to_hwc4_uint8_kernelPKfPhiiiiiii_param_6];
	ld.param.u32 	%r8, [_Z33nchw_float32_to_hwc4_uint8_kernelPKfPhiiiiiii_param_7];
	ld.param.u32 	%r9, [_Z33nchw_float32_to_hwc4_uint8_kernelPKfPhiiiiiii_param_8];
	mov.u32 	%r11, %ctaid.x;
	mov.u32 	%r12, %ntid.x;
	mov.u32 	%r13, %tid.x;
	mad.lo.s32 	%r1, %r11, %r12, %r13;
	mov.u32 	%r14, %ctaid.y;
	mov.u32 	%r15, %ntid.y;
	mov.u32 	%r16, %tid.y;
	mad.lo.s32 	%r17, %r14, %r15, %r16;
	setp.ge.s32 	%p1, %r1, %r4;
	setp.ge.s32 	%p2, %r17, %r10;
	or.pred  	%p3, %p1, %p2;
	@%p3 bra 	$L__BB3_2;
	cvta.to.global.u64 	%rd3, %rd1;
	cvta.to.global.u64 	%rd4, %rd2;
	mul.lo.s32 	%r18, %r4, %r10;
	mad.lo.s32 	%r19, %r4, %r17, %r1;
	mul.wide.s32 	%rd5, %r19, 4;
	add.s64 	%rd6, %rd3, %rd5;
	ld.global.nc.f32 	%f1, [%rd6];
	mul.wide.s32 	%rd7, %r18, 4;
	add.s64 	%rd8, %rd6, %rd7;
	ld.global.nc.f32 	%f2, [%rd8];
	add.s64 	%rd9, %rd8, %rd7;
	ld.global.nc.f32 	%f3, [%rd9];
	mul.f32 	%f4, %f1, 0f437F0000;
	max.f32 	%f5, %f4, 0f00000000;
	min.f32 	%f6, %f5, 0f437F0000;
	mul.f32 	%f7, %f2, 0f437F0000;
	max.f32 	%f8, %f7, 0f00000000;
	min.f32 	%f9, %f8, 0f437F0000;
	mul.f32 	%f10, %f3, 0f437F0000;
	max.f32 	%f11, %f10, 0f00000000;
	min.f32 	%f12, %f11, 0f437F0000;
	mul.lo.s32 	%r20, %r5, %r17;
	cvt.s64.s32 	%rd10, %r20;
	add.s64 	%rd11, %rd4, %rd10;
	cvt.rzi.u32.f32 	%r21, %f6;
	shl.b32 	%r22, %r1, 2;
	add.s32 	%r23, %r22, %r6;
	cvt.s64.s32 	%rd12, %r23;
	add.s64 	%rd13, %rd11, %rd12;
	st.global.u8 	[%rd13], %r21;
	cvt.rzi.u32.f32 	%r24, %f9;
	add.s32 	%r25, %r22, %r7;
	cvt.s64.s32 	%rd14, %r25;
	add.s64 	%rd15, %rd11, %rd14;
	st.global.u8 	[%rd15], %r24;
	cvt.rzi.u32.f32 	%r26, %f12;
	add.s32 	%r27, %r22, %r8;
	cvt.s64.s32 	%rd16, %r27;
	add.s64 	%rd17, %rd11, %rd16;
	st.global.u8 	[%rd17], %r26;
	add.s32 	%r28, %r22, %r9;
	cvt.s64.s32 	%rd18, %r28;
	add.s64 	%rd19, %rd11, %rd18;
	mov.b16 	%rs1, 255;
	st.global.u8 	[%rd19], %rs1;
$L__BB3_2:
	ret;

}


// ===== COMPILED SASS (sm_100) =====

	.target	sm_100

	.elftype	@"ET_EXEC"


//--------------------- .note.nv.tkinfo           --------------------------
	.section	.note.nv.tkinfo,"",@"SHT_NOTE"
	.sectionflags	@"SHF_NOTE_NV_TKINFO"
	.tkinfo
        /*0018*/ 	.word	0x00000002
        /*0030*/ 	.string	""
        /*0030*/ 	.string	"ptxas"
        /*0030*/ 	.string	"Cuda compilation tools, release 13.0, V13.0.88"
        /*0030*/ 	.string	"Build cuda_13.0.r13.0/compiler.36424714_0"
        /*0030*/ 	.string	"-arch sm_100 -m 64 "



//--------------------- .note.nv.cuinfo           --------------------------
	.section	.note.nv.cuinfo,"",@"SHT_NOTE"
	.sectionflags	@"SHF_NOTE_NV_CUINFO"
        /*0018*/ 	.short	0x0002
        /*001a*/ 	.short	0x0064
        /*001c*/ 	.short	0x0082
	.zero		2


//--------------------- .nv.info                  --------------------------
	.section	.nv.info,"",@"SHT_CUDA_INFO"
	.align	4


	//----- nvinfo : EIATTR_REGCOUNT
	.align		4
        /*0000*/ 	.byte	0x04, 0x2f
        /*0002*/ 	.short	(.L_1 - .L_0)
	.align		4
.L_0:
        /*0004*/ 	.word	index@(_Z32hwc_uint8_to_nchw_float32_kernelPKhPfiii)
        /*0008*/ 	.word	0x00000014


	//----- nvinfo : EIATTR_FRAME_SIZE
	.align		4
.L_1:
        /*000c*/ 	.byte	0x04, 0x11
        /*000e*/ 	.short	(.L_3 - .L_2)
	.align		4
.L_2:
        /*0010*/ 	.word	index@($__internal_1_$__cuda_sm3x_div_rn_noftz_f32_slowpath)
        /*0014*/ 	.word	0x00000000


	//----- nvinfo : EIATTR_FRAME_SIZE
	.align		4
.L_3:
        /*0018*/ 	.byte	0x04, 0x11
        /*001a*/ 	.short	(.L_5 - .L_4)
	.align		4
.L_4:
        /*001c*/ 	.word	index@(_Z32hwc_uint8_to_nchw_float32_kernelPKhPfiii)
        /*0020*/ 	.word	0x00000000


	//----- nvinfo : EIATTR_REGCOUNT
	.align		4
.L_5:
        /*0024*/ 	.byte	0x04, 0x2f
        /*0026*/ 	.short	(.L_7 - .L_6)
	.align		4
.L_6:
        /*0028*/ 	.word	index@(_Z32nchw_float32_to_hwc_uint8_kernelPKfPhiii)
        /*002c*/ 	.word	0x0000000e


	//----- nvinfo : EIATTR_FRAME_SIZE
	.align		4
.L_7:
        /*0030*/ 	.byte	0x04, 0x11
        /*0032*/ 	.short	(.L_9 - .L_8)
	.align		4
.L_8:
        /*0034*/ 	.word	index@(_Z32nchw_float32_to_hwc_uint8_kernelPKfPhiii)
        /*0038*/ 	.word	0x00000000


	//----- nvinfo : EIATTR_REGCOUNT
	.align		4
.L_9:
        /*003c*/ 	.byte	0x04, 0x2f
        /*003e*/ 	.short	(.L_11 - .L_10)
	.align		4
.L_10:
        /*0040*/ 	.word	index@(_Z33hwc4_uint8_to_nchw_float32_kernelPKhPfiiiiii)
        /*0044*/ 	.word	0x00000014


	//----- nvinfo : EIATTR_FRAME_SIZE
	.align		4
.L_11:
        /*0048*/ 	.byte	0x04, 0x11
        /*004a*/ 	.short	(.L_13 - .L_12)
	.align		4
.L_12:
        /*004c*/ 	.word	index@($__internal_0_$__cuda_sm3x_div_rn_noftz_f32_slowpath)
        /*0050*/ 	.word	0x00000000


	//----- nvinfo : EIATTR_FRAME_SIZE
	.align		4
.L_13:
        /*0054*/ 	.byte	0x04, 0x11
        /*0056*/ 	.short	(.L_15 - .L_14)
	.align		4
.L_14:
        /*0058*/ 	.word	index@(_Z33hwc4_uint8_to_nchw_float32_kernelPKhPfiiiiii)
        /*005c*/ 	.word	0x00000000


	//----- nvinfo : EIATTR_REGCOUNT
	.align		4
.L_15:
        /*0060*/ 	.byte	0x04, 0x2f
        /*0062*/ 	.short	(.L_17 - .L_16)
	.align		4
.L_16:
        /*0064*/ 	.word	index@(_Z33nchw_float32_to_hwc4_uint8_kernelPKfPhiiiiiii)
        /*0068*/ 	.word	0x00000012


	//----- nvinfo : EIATTR_FRAME_SIZE
	.align		4
.L_17:
        /*006c*/ 	.byte	0x04, 0x11
        /*006e*/ 	.short	(.L_19 - .L_18)
	.align		4
.L_18:
        /*0070*/ 	.word	index@(_Z33nchw_float32_to_hwc4_uint8_kernelPKfPhiiiiiii)
        /*0074*/ 	.word	0x00000000


	//----- nvinfo : EIATTR_MIN_STACK_SIZE
	.align		4
.L_19:
        /*0078*/ 	.byte	0x04, 0x12
        /*007a*/ 	.short	(.L_21 - .L_20)
	.align		4
.L_20:
        /*007c*/ 	.word	index@(_Z33nchw_float32_to_hwc4_uint8_kernelPKfPhiiiiiii)
        /*0080*/ 	.word	0x00000000


	//----- nvinfo : EIATTR_MIN_STACK_SIZE
	.align		4
.L_21:
        /*0084*/ 	.byte	0x04, 0x12
        /*0086*/ 	.short	(.L_23 - .L_22)
	.align		4
.L_22:
        /*0088*/ 	.word	index@(_Z33hwc4_uint8_to_nchw_float32_kernelPKhPfiiiiii)
        /*008c*/ 	.word	0x00000000


	//----- nvinfo : EIATTR_MIN_STACK_SIZE
	.align		4
.L_23:
        /*0090*/ 	.byte	0x04, 0x12
        /*0092*/ 	.short	(.L_25 - .L_24)
	.align		4
.L_24:
        /*0094*/ 	.word	index@(_Z32nchw_float32_to_hwc_uint8_kernelPKfPhiii)
        /*0098*/ 	.word	0x00000000


	//----- nvinfo : EIATTR_MIN_STACK_SIZE
	.align		4
.L_25:
        /*009c*/ 	.byte	0x04, 0x12
        /*009e*/ 	.short	(.L_27 - .L_26)
	.align		4
.L_26:
        /*00a0*/ 	.word	index@(_Z32hwc_uint8_to_nchw_float32_kernelPKhPfiii)
        /*00a4*/ 	.word	0x00000000
.L_27:


//--------------------- .nv.compat                --------------------------
	.section	.nv.compat,"",@"SHT_CUDA_COMPAT_INFO"
	.align	4
        /*0000*/ 	.byte	0x02, 0x09, 0x00, 0x00, 0x02, 0x02, 0x01, 0x00, 0x02, 0x05, 0x05, 0x00, 0x03, 0x07, 0x01, 0x01
        /*0010*/ 	.byte	0x02, 0x03, 0x00, 0x00, 0x02, 0x06, 0x01, 0x00, 0x04, 0x0b, 0x08, 0x00, 0x01, 0x00, 0x00, 0x00
        /*0020*/ 	.byte	0x00, 0x00, 0x00, 0x00


//--------------------- .nv.info._Z33nchw_float32_to_hwc4_uint8_kernelPKfPhiiiiiii --------------------------
	.section	.nv.info._Z33nchw_float32_to_hwc4_uint8_kernelPKfPhiiiiiii,"",@"SHT_CUDA_INFO"
	.sectionflags	@""
	.align	4


	//----- nvinfo : EIATTR_CUDA_API_VERSION
	.align		4
        /*0000*/ 	.byte	0x04, 0x37
        /*0002*/ 	.short	(.L_29 - .L_28)
.L_28:
        /*0004*/ 	.word	0x00000082


	//----- nvinfo : EIATTR_KPARAM_INFO
	.align		4
.L_29:
        /*0008*/ 	.byte	0x04, 0x17
        /*000a*/ 	.short	(.L_31 - .L_30)
.L_30:
        /*000c*/ 	.word	0x00000000
        /*0010*/ 	.short	0x0008
        /*0012*/ 	.short	0x0028
        /*0014*/ 	.byte	0x00, 0xf0, 0x11, 0x00


	//----- nvinfo : EIATTR_KPARAM_INFO
	.align		4
.L_31:
        /*0018*/ 	.byte	0x04, 0x17
        /*001a*/ 	.short	(.L_33 - .L_32)
.L_32:
        /*001c*/ 	.word	0x00000000
        /*0020*/ 	.short	0x0007
        /*0022*/ 	.short	0x0024
        /*0024*/ 	.byte	0x00, 0xf0, 0x11, 0x00


	//----- nvinfo : EIATTR_KPARAM_INFO
	.align		4
.L_33:
        /*0028*/ 	.byte	0x04, 0x17
        /*002a*/ 	.short	(.L_35 - .L_34)
.L_34:
        /*002c*/ 	.word	0x00000000
        /*0030*/ 	.short	0x0006
        /*0032*/ 	.short	0x0020
        /*0034*/ 	.byte	0x00, 0xf0, 0x11, 0x00


	//----- nvinfo : EIATTR_KPARAM_INFO
	.align		4
.L_35:
        /*0038*/ 	.byte	0x04, 0x17
        /*003a*/ 	.short	(.L_37 - .L_36)
.L_36:
        /*003c*/ 	.word	0x00000000
        /*0040*/ 	.short	0x0005
        /*0042*/ 	.short	0x001c
        /*0044*/ 	.byte	0x00, 0xf0, 0x11, 0x00


	//----- nvinfo : EIATTR_KPARAM_INFO
	.align		4
.L_37:
        /*0048*/ 	.byte	0x04, 0x17
        /*004a*/ 	.short	(.L_39 - .L_38)
.L_38:
        /*004c*/ 	.word	0x00000000
        /*0050*/ 	.short	0x0004
        /*0052*/ 	.short	0x0018
        /*0054*/ 	.byte	0x00, 0xf0, 0x11, 0x00


	//----- nvinfo : EIATTR_KPARAM_INFO
	.align		4
.L_39:
        /*0058*/ 	.byte	0x04, 0x17
        /*005a*/ 	.short	(.L_41 - .L_40)
.L_40:
        /*005c*/ 	.word	0x00000000
        /*0060*/ 	.short	0x0003
        /*0062*/ 	.short	0x0014
        /*0064*/ 	.byte	0x00, 0xf0, 0x11, 0x00


	//----- nvinfo : EIATTR_KPARAM_INFO
	.align		4
.L_41:
        /*0068*/ 	.byte	0x04, 0x17
        /*006a*/ 	.short	(.L_43 - .L_42)
.L_42:
        /*006c*/ 	.word	0x00000000
        /*0070*/ 	.short	0x0002
        /*0072*/ 	.short	0x0010
        /*0074*/ 	.byte	0x00, 0xf0, 0x11, 0x00


	//----- nvinfo : EIATTR_KPARAM_INFO
	.align		4
.L_43:
        /*0078*/ 	.byte	0x04, 0x17
        /*007a*/ 	.short	(.L_45 - .L_44)
.L_44:
        /*007c*/ 	.word	0x00000000
        /*0080*/ 	.short	0x0001
        /*0082*/ 	.short	0x0008
        /*0084*/ 	.byte	0x00, 0xf5, 0x21, 0x00


	//----- nvinfo : EIATTR_KPARAM_INFO
	.align		4
.L_45:
        /*0088*/ 	.byte	0x04, 0x17
        /*008a*/ 	.short	(.L_47 - .L_46)
.L_46:
        /*008c*/ 	.word	0x00000000
        /*0090*/ 	.short	0x0000
        /*0092*/ 	.short	0x0000
        /*0094*/ 	.byte	0x00, 0xf5, 0x21, 0x00


	//----- nvinfo : EIATTR_SPARSE_MMA_MASK
	.align		4
.L_47:
        /*0098*/ 	.byte	0x03, 0x50
        /*009a*/ 	.short	0x0000


	//----- nvinfo : EIATTR_MAXREG_COUNT
	.align		4
        /*009c*/ 	.byte	0x03, 0x1b
        /*009e*/ 	.short	0x00ff


	//----- nvinfo : EIATTR_MERCURY_ISA_VERSION
	.align		4
        /*00a0*/ 	.byte	0x03, 0x5f
        /*00a2*/ 	.short	0x0101


	//----- nvinfo : EIATTR_VRC_CTA_INIT_COUNT
	.align		4
        /*00a4*/ 	.byte	0x02, 0x4a
	.zero		1
	.zero		1


	//----- nvinfo : EIATTR_EXIT_INSTR_OFFSETS
	.align		4
        /*00a8*/ 	.byte	0x04, 0x1c
        /*00aa*/ 	.short	(.L_49 - .L_48)


	//   ....[0]....
.L_48:
        /*00ac*/ 	.word	0x000000c0


	//   ....[1]....
        /*00b0*/ 	.word	0x000003c0


	//----- nvinfo : EIATTR_CBANK_PARAM_SIZE
	.align		4
.L_49:
        /*00b4*/ 	.byte	0x03, 0x19
        /*00b6*/ 	.short	0x002c


	//----- nvinfo : EIATTR_PARAM_CBANK
	.align		4
        /*00b8*/ 	.byte	0x04, 0x0a
        /*00ba*/ 	.short	(.L_51 - .L_50)
	.align		4
.L_50:
        /*00bc*/ 	.word	index@(.nv.constant0._Z33nchw_float32_to_hwc4_uint8_kernelPKfPhiiiiiii)
        /*00c0*/ 	.short	0x0380
        /*00c2*/ 	.short	0x002c


	//----- nvinfo : EIATTR_SW_WAR
	.align		4
.L_51:
        /*00c4*/ 	.byte	0x04, 0x36
        /*00c6*/ 	.short	(.L_53 - .L_52)
.L_52:
        /*00c8*/ 	.word	0x00000008
.L_53:


//--------------------- .nv.info._Z33hwc4_uint8_to_nchw_float32_kernelPKhPfiiiiii --------------------------
	.section	.nv.info._Z33hwc4_uint8_to_nchw_float32_kernelPKhPfiiiiii,"",@"SHT_CUDA_INFO"
	.sectionflags	@""
	.align	4


	//----- nvinfo : EIATTR_CUDA_API_VERSION
	.align		4
        /*0000*/ 	.byte	0x04, 0x37
        /*0002*/ 	.short	(.L_55 - .L_54)
.L_54:
        /*0004*/ 	.word	0x00000082


	//----- nvinfo : EIATTR_KPARAM_INFO
	.align		4
.L_55:
        /*0008*/ 	.byte	0x04, 0x17
        /*000a*/ 	.short	(.L_57 - .L_56)
.L_56:
        /*000c*/ 	.word	0x00000000
        /*0010*/ 	.short	0x0007
        /*0012*/ 	.short	0x0024
        /*0014*/ 	.byte	0x00, 0xf0, 0x11, 0x00


	//----- nvinfo : EIATTR_KPARAM_INFO
	.align		4
.L_57:
        /*0018*/ 	.byte	0x04, 0x17
        /*001a*/ 	.short	(.L_59 - .L_58)
.L_58:
        /*001c*/ 	.word	0x00000000
        /*0020*/ 	.short	0x0006
        /*0022*/ 	.short	0x0020
        /*0024*/ 	.byte	0x00, 0xf0, 0x11, 0x00


	//----- nvinfo : EIATTR_KPARAM_INFO
	.align		4
.L_59:
        /*0028*/ 	.byte	0x04, 0x17
        /*002a*/ 	.short	(.L_61 - .L_60)
.L_60:
        /*002c*/ 	.word	0x00000000
        /*0030*/ 	.short	0x0005
        /*0032*/ 	.short	0x001c
        /*0034*/ 	.byte	0x00, 0xf0, 0x11, 0x00


	//----- nvinfo : EIATTR_KPARAM_INFO
	.align		4
.L_61:
        /*0038*/ 	.byte	0x04, 0x17
        /*003a*/ 	.short	(.L_63 - .L_62)
.L_62:
        /*003c*/ 	.word	0x00000000
        /*0040*/ 	.short	0x0004
        /*0042*/ 	.short	0x0018
        /*0044*/ 	.byte	0x00, 0xf0, 0x11, 0x00


	//----- nvinfo : EIATTR_KPARAM_INFO
	.align		4
.L_63:
        /*0048*/ 	.byte	0x04, 0x17
        /*004a*/ 	.short	(.L_65 - .L_64)
.L_64:
        /*004c*/ 	.word	0x00000000
        /*0050*/ 	.short	0x0003
        /*0052*/ 	.short	0x0014
        /*0054*/ 	.byte	0x00, 0xf0, 0x11, 0x00


	//----- nvinfo : EIATTR_KPARAM_INFO
	.align		4
.L_65:
        /*0058*/ 	.byte	0x04, 0x17
        /*005a*/ 	.short	(.L_67 - .L_66)
.L_66:
        /*005c*/ 	.word	0x00000000
        /*0060*/ 	.short	0x0002
        /*0062*/ 	.short	0x0010
        /*0064*/ 	.byte	0x00, 0xf0, 0x11, 0x00


	//----- nvinfo : EIATTR_KPARAM_INFO
	.align		4
.L_67:
        /*0068*/ 	.byte	0x04, 0x17
        /*006a*/ 	.short	(.L_69 - .L_68)
.L_68:
        /*006c*/ 	.word	0x00000000
        /*0070*/ 	.short	0x0001
        /*0072*/ 	.short	0x0008
        /*0074*/ 	.byte	0x00, 0xf5, 0x21, 0x00


	//----- nvinfo : EIATTR_KPARAM_INFO
	.align		4
.L_69:
        /*0078*/ 	.byte	0x04, 0x17
        /*007a*/ 	.short	(.L_71 - .L_70)
.L_70:
        /*007c*/ 	.word	0x00000000
        /*0080*/ 	.short	0x0000
        /*0082*/ 	.short	0x0000
        /*0084*/ 	.byte	0x00, 0xf5, 0x21, 0x00


	//----- nvinfo : EIATTR_SPARSE_MMA_MASK
	.align		4
.L_71:
        /*0088*/ 	.byte	0x03, 0x50
        /*008a*/ 	.short	0x0000


	//----- nvinfo : EIATTR_MAXREG_COUNT
	.align		4
        /*008c*/ 	.byte	0x03, 0x1b
        /*008e*/ 	.short	0x00ff


	//----- nvinfo : EIATTR_MERCURY_ISA_VERSION
	.align		4
        /*0090*/ 	.byte	0x03, 0x5f
        /*0092*/ 	.short	0x0101


	//----- nvinfo : EIATTR_VRC_CTA_INIT_COUNT
	.align		4
        /*0094*/ 	.byte	0x02, 0x4a
	.zero		1
	.zero		1


	//----- nvinfo : EIATTR_EXIT_INSTR_OFFSETS
	.align		4
        /*0098*/ 	.byte	0x04, 0x1c
        /*009a*/ 	.short	(.L_73 - .L_72)


	//   ....[0]....
.L_72:
        /*009c*/ 	.word	0x000000c0


	//   ....[1]....
        /*00a0*/ 	.word	0x00000570


	//----- nvinfo : EIATTR_CRS_STACK_SIZE
	.align		4
.L_73:
        /*00a4*/ 	.byte	0x04, 0x1e
        /*00a6*/ 	.short	(.L_75 - .L_74)
.L_74:
        /*00a8*/ 	.word	0x00000000


	//----- nvinfo : EIATTR_CBANK_PARAM_SIZE
	.align		4
.L_75:
        /*00ac*/ 	.byte	0x03, 0x19
        /*00ae*/ 	.short	0x0028


	//----- nvinfo : EIATTR_PARAM_CBANK
	.align		4
        /*00b0*/ 	.byte	0x04, 0x0a
        /*00b2*/ 	.short	(.L_77 - .L_76)
	.align		4
.L_76:
        /*00b4*/ 	.word	index@(.nv.constant0._Z33hwc4_uint8_to_nchw_float32_kernelPKhPfiiiiii)
        /*00b8*/ 	.short	0x0380
        /*00ba*/ 	.short	0x0028


	//----- nvinfo : EIATTR_SW_WAR
	.align		4
.L_77:
        /*00bc*/ 	.byte	0x04, 0x36
        /*00be*/ 	.short	(.L_79 - .L_78)
.L_78:
        /*00c0*/ 	.word	0x00000008
.L_79:


//--------------------- .nv.info._Z32nchw_float32_to_hwc_uint8_kernelPKfPhiii --------------------------
	.section	.nv.info._Z32nchw_float32_to_hwc_uint8_kernelPKfPhiii,"",@"SHT_CUDA_INFO"
	.sectionflags	@""
	.align	4


	//----- nvinfo : EIATTR_CUDA_API_VERSION
	.align		4
        /*0000*/ 	.byte	0x04, 0x37
        /*0002*/ 	.short	(.L_81 - .L_80)
.L_80:
        /*0004*/ 	.word	0x00000082


	//----- nvinfo : EIATTR_KPARAM_INFO
	.align		4
.L_81:
        /*0008*/ 	.byte	0x04, 0x17
        /*000a*/ 	.short	(.L_83 - .L_82)
.L_82:
        /*000c*/ 	.word	0x00000000
        /*0010*/ 	.short	0x0004
        /*0012*/ 	.short	0x0018
        /*0014*/ 	.byte	0x00, 0xf0, 0x11, 0x00


	//----- nvinfo : EIATTR_KPARAM_INFO
	.align		4
.L_83:
        /*0018*/ 	.byte	0x04, 0x17
        /*001a*/ 	.short	(.L_85 - .L_84)
.L_84:
        /*001c*/ 	.word	0x00000000
        /*0020*/ 	.short	0x0003
        /*0022*/ 	.short	0x0014
        /*0024*/ 	.byte	0x00, 0xf0, 0x11, 0x00


	//----- nvinfo : EIATTR_KPARAM_INFO
	.align		4
.L_85:
        /*0028*/ 	.byte	0x04, 0x17
        /*002a*/ 	.short	(.L_87 - .L_86)
.L_86:
        /*002c*/ 	.word	0x00000000
        /*0030*/ 	.short	0x0002
        /*0032*/ 	.short	0x0010
        /*0034*/ 	.byte	0x00, 0xf0, 0x11, 0x00


	//----- nvinfo : EIATTR_KPARAM_INFO
	.align		4
.L_87:
        /*0038*/ 	.byte	0x04, 0x17
        /*003a*/ 	.short	(.L_89 - .L_88)
.L_88:
        /*003c*/ 	.word	0x00000000
        /*0040*/ 	.short	0x0001
        /*0042*/ 	.short	0x0008
        /*0044*/ 	.byte	0x00, 0xf5, 0x21, 0x00


	//----- nvinfo : EIATTR_KPARAM_INFO
	.align		4
.L_89:
        /*0048*/ 	.byte	0x04, 0x17
        /*004a*/ 	.short	(.L_91 - .L_90)
.L_90:
        /*004c*/ 	.word	0x00000000
        /*0050*/ 	.short	0x0000
        /*0052*/ 	.short	0x0000
        /*0054*/ 	.byte	0x00, 0xf5, 0x21, 0x00


	//----- nvinfo : EIATTR_SPARSE_MMA_MASK
	.align		4
.L_91:
        /*0058*/ 	.byte	0x03, 0x50
        /*005a*/ 	.short	0x0000


	//----- nvinfo : EIATTR_MAXREG_COUNT
	.align		4
        /*005c*/ 	.byte	0x03, 0x1b
        /*005e*/ 	.short	0x00ff


	//----- nvinfo : EIATTR_MERCURY_ISA_VERSION
	.align		4
        /*0060*/ 	.byte	0x03, 0x5f
        /*0062*/ 	.short	0x0101


	//----- nvinfo : EIATTR_VRC_CTA_INIT_COUNT
	.align		4
        /*0064*/ 	.byte	0x02, 0x4a
	.zero		1
	.zero		1


	//----- nvinfo : EIATTR_EXIT_INSTR_OFFSETS
	.align		4
        /*0068*/ 	.byte	0x04, 0x1c
        /*006a*/ 	.short	(.L_93 - .L_92)


	//   ....[0]....
.L_92:
        /*006c*/ 	.word	0x000000c0


	//   ....[1]....
        /*0070*/ 	.word	0x000002e0


	//----- nvinfo : EIATTR_CBANK_PARAM_SIZE
	.align		4
.L_93:
        /*0074*/ 	.byte	0x03, 0x19
        /*0076*/ 	.short	0x001c


	//----- nvinfo : EIATTR_PARAM_CBANK
	.align		4
        /*0078*/ 	.byte	0x04, 0x0a
        /*007a*/ 	.short	(.L_95 - .L_94)
	.align		4
.L_94:
        /*007c*/ 	.word	index@(.nv.constant0._Z32nchw_float32_to_hwc_uint8_kernelPKfPhiii)
        /*0080*/ 	.short	0x0380
        /*0082*/ 	.short	0x001c


	//----- nvinfo : EIATTR_SW_WAR
	.align		4
.L_95:
        /*0084*/ 	.byte	0x04, 0x36
        /*0086*/ 	.short	(.L_97 - .L_96)
.L_96:
        /*0088*/ 	.word	0x00000008
.L_97:


//--------------------- .nv.info._Z32hwc_uint8_to_nchw_float32_kernelPKhPfiii --------------------------
	.section	.nv.info._Z32hwc_uint8_to_nchw_float32_kernelPKhPfiii,"",@"SHT_CUDA_INFO"
	.sectionflags	@""
	.align	4


	//----- nvinfo : EIATTR_CUDA_API_VERSION
	.align		4
        /*0000*/ 	.byte	0x04, 0x37
        /*0002*/ 	.short	(.L_99 - .L_98)
.L_98:
        /*0004*/ 	.word	0x00000082


	//----- nvinfo : EIATTR_KPARAM_INFO
	.align		4
.L_99:
        /*0008*/ 	.byte	0x04, 0x17
        /*000a*/ 	.short	(.L_101 - .L_100)
.L_100:
        /*000c*/ 	.word	0x00000000
        /*0010*/ 	.short	0x0004
        /*0012*/ 	.short	0x0018
        /*0014*/ 	.byte	0x00, 0xf0, 0x11, 0x00


	//----- nvinfo : EIATTR_KPARAM_INFO
	.align		4
.L_101:
        /*0018*/ 	.byte	0x04, 0x17
        /*001a*/ 	.short	(.L_103 - .L_102)
.L_102:
        /*001c*/ 	.word	0x00000000
        /*0020*/ 	.short	0x0003
        /*0022*/ 	.short	0x0014
        /*0024*/ 	.byte	0x00, 0xf0, 0x11, 0x00


	//----- nvinfo : EIATTR_KPARAM_INFO
	.align		4
.L_103:
        /*0028*/ 	.byte	0x04, 0x17
        /*002a*/ 	.short	(.L_105 - .L_104)
.L_104:
        /*002c*/ 	.word	0x00000000
        /*0030*/ 	.short	0x0002
        /*0032*/ 	.short	0x0010
        /*0034*/ 	.byte	0x00, 0xf0, 0x11, 0x00


	//----- nvinfo : EIATTR_KPARAM_INFO
	.align		4
.L_105:
        /*0038*/ 	.byte	0x04, 0x17
        /*003a*/ 	.short	(.L_107 - .L_106)
.L_106:
        /*003c*/ 	.word	0x00000000
        /*0040*/ 	.short	0x0001
        /*0042*/ 	.short	0x0008
        /*0044*/ 	.byte	0x00, 0xf5, 0x21, 0x00


	//----- nvinfo : EIATTR_KPARAM_INFO
	.align		4
.L_107:
        /*0048*/ 	.byte	0x04, 0x17
        /*004a*/ 	.short	(.L_109 - .L_108)
.L_108:
        /*004c*/ 	.word	0x00000000
        /*0050*/ 	.short	0x0000
        /*0052*/ 	.short	0x0000
        /*0054*/ 	.byte	0x00, 0xf5, 0x21, 0x00


	//----- nvinfo : EIATTR_SPARSE_MMA_MASK
	.align		4
.L_109:
        /*0058*/ 	.byte	0x03, 0x50
        /*005a*/ 	.short	0x0000


	//----- nvinfo : EIATTR_MAXREG_COUNT
	.align		4
        /*005c*/ 	.byte	0x03, 0x1b
        /*005e*/ 	.short	0x00ff


	//----- nvinfo : EIATTR_MERCURY_ISA_VERSION
	.align		4
        /*0060*/ 	.byte	0x03, 0x5f
        /*0062*/ 	.short	0x0101


	//----- nvinfo : EIATTR_VRC_CTA_INIT_COUNT
	.align		4
        /*0064*/ 	.byte	0x02, 0x4a
	.zero		1
	.zero		1


	//----- nvinfo : EIATTR_EXIT_INSTR_OFFSETS
	.align		4
        /*0068*/ 	.byte	0x04, 0x1c
        /*006a*/ 	.short	(.L_111 - .L_110)


	//   ....[0]....
.L_110:
        /*006c*/ 	.word	0x000000c0


	//   ....[1]....
        /*0070*/ 	.word	0x00000500


	//----- nvinfo : EIATTR_CRS_STACK_SIZE
	.align		4
.L_111:
        /*0074*/ 	.byte	0x04, 0x1e
        /*0076*/ 	.short	(.L_113 - .L_112)
.L_112:
        /*0078*/ 	.word	0x00000000


	//----- nvinfo : EIATTR_CBANK_PARAM_SIZE
	.align		4
.L_113:
        /*007c*/ 	.byte	0x03, 0x19
        /*007e*/ 	.short	0x001c


	//----- nvinfo : EIATTR_PARAM_CBANK
	.align		4
        /*0080*/ 	.byte	0x04, 0x0a
        /*0082*/ 	.short	(.L_115 - .L_114)
	.align		4
.L_114:
        /*0084*/ 	.word	index@(.nv.constant0._Z32hwc_uint8_to_nchw_float32_kernelPKhPfiii)
        /*0088*/ 	.short	0x0380
        /*008a*/ 	.short	0x001c


	//----- nvinfo : EIATTR_SW_WAR
	.align		4
.L_115:
        /*008c*/ 	.byte	0x04, 0x36
        /*008e*/ 	.short	(.L_117 - .L_116)
.L_116:
        /*0090*/ 	.word	0x00000008
.L_117:


//--------------------- .nv.callgraph             --------------------------
	.section	.nv.callgraph,"",@"SHT_CUDA_CALLGRAPH"
	.align	4
	.sectionentsize	8
	.align		4
        /*0000*/ 	.word	0x00000000
	.align		4
        /*0004*/ 	.word	0xffffffff
	.align		4
        /*0008*/ 	.word	0x00000000
	.align		4
        /*000c*/ 	.word	0xfffffffe
	.align		4
        /*0010*/ 	.word	0x00000000
	.align		4
        /*0014*/ 	.word	0xfffffffd
	.align		4
        /*0018*/ 	.word	0x00000000
	.align		4
        /*001c*/ 	.word	0xfffffffc


//--------------------- .text._Z33nchw_float32_to_hwc4_uint8_kernelPKfPhiiiiiii --------------------------
	.section	.text._Z33nchw_float32_to_hwc4_uint8_kernelPKfPhiiiiiii,"ax",@progbits
	.align	128
        .global         _Z33nchw_float32_to_hwc4_uint8_kernelPKfPhiiiiiii
        .type           _Z33nchw_float32_to_hwc4_uint8_kernelPKfPhiiiiiii,@function
        .size           _Z33nchw_float32_to_hwc4_uint8_kernelPKfPhiiiiiii,(.L_x_40 - _Z33nchw_float32_to_hwc4_uint8_kernelPKfPhiiiiiii)
        .other          _Z33nchw_float32_to_hwc4_uint8_kernelPKfPhiiiiiii,@"STO_CUDA_ENTRY STV_DEFAULT"
_Z33nchw_float32_to_hwc4_uint8_kernelPKfPhiiiiiii:
.text._Z33nchw_float32_to_hwc4_uint8_kernelPKfPhiiiiiii:
[----:B------:R-:W-:Y:S01]  /*0000*/  LDC R1, c[0x0][0x37c] ;  /* 0x0000df00ff017b82 */ /* 0x000fe20000000800 */
[----:B------:R-:W0:Y:S07]  /*0010*/  S2R R2, SR_TID.Y ;  /* 0x0000000000027919 */ /* 0x000e2e0000002200 */
[----:B------:R-:W1:Y:S01]  /*0020*/  LDC R0, c[0x0][0x360] ;  /* 0x0000d800ff007b82 */ /* 0x000e620000000800 */
[----:B------:R-:W1:Y:S07]  /*0030*/  S2R R3, SR_TID.X ;  /* 0x0000000000037919 */ /* 0x000e6e0000002100 */
[----:B------:R-:W0:Y:S08]  /*0040*/  S2UR UR5, SR_CTAID.Y ;  /* 0x00000000000579c3 */ /* 0x000e300000002600 */
[----:B------:R-:W0:Y:S08]  /*0050*/  LDC R9, c[0x0][0x364] ;  /* 0x0000d900ff097b82 */ /* 0x000e300000000800 */
[----:B------:R-:W1:Y:S08]  /*0060*/  S2UR UR4, SR_CTAID.X ;  /* 0x00000000000479c3 */ /* 0x000e700000002500 */
[----:B------:R-:W2:Y:S01]  /*0070*/  LDC.64 R6, c[0x0][0x390] ;  /* 0x0000e400ff067b82 */ /* 0x000ea20000000a00 */
[----:B0-----:R-:W-:-:S02]  /*0080*/  IMAD R9, R9, UR5, R2 ;  /* 0x0000000509097c24 */ /* 0x001fc4000f8e0202 */
[----:B-1----:R-:W-:-:S03]  /*0090*/  IMAD R0, R0, UR4, R3 ;  /* 0x0000000400007c24 */ /* 0x002fc6000f8e0203 */
[----:B--2---:R-:W-:-:S04]  /*00a0*/  ISETP.GE.AND P0, PT, R9, R6, PT ;  /* 0x000000060900720c */ /* 0x004fc80003f06270 */
[----:B------:R-:W-:-:S13]  /*00b0*/  ISETP.GE.OR P0, PT, R0, R7, P0 ;  /* 0x000000070000720c */ /* 0x000fda0000706670 */
[----:B------:R-:W-:Y:S05]  /*00c0*/  @P0 EXIT ;  /* 0x000000000000094d */ /* 0x000fea0003800000 */
[----:B------:R-:W0:Y:S01]  /*00d0*/  LDC.64 R2, c[0x0][0x380] ;  /* 0x0000e000ff027b82 */ /* 0x000e220000000a00 */
[-C--:B------:R-:W-:Y:S01]  /*00e0*/  IMAD R5, R9, R7.reuse, R0 ;  /* 0x0000000709057224 */ /* 0x080fe200078e0200 */
[----:B------:R-:W1:Y:S01]  /*00f0*/  LDCU.64 UR4, c[0x0][0x358] ;  /* 0x00006b00ff0477ac */ /* 0x000e620008000a00 */
[----:B------:R-:W-:Y:S01]  /*0100*/  IMAD R7, R6, R7, RZ ;  /* 0x0000000706077224 */ /* 0x000fe200078e02ff */
[----:B------:R-:W2:Y:S01]  /*0110*/  LDCU.64 UR6, c[0x0][0x398] ;  /* 0x00007300ff0677ac */ /* 0x000ea20008000a00 */
[----:B------:R-:W3:Y:S01]  /*0120*/  LDCU.64 UR8, c[0x0][0x388] ;  /* 0x00007100ff0877ac */ /* 0x000ee20008000a00 */
[----:B------:R-:W4:Y:S01]  /*0130*/  LDCU.64 UR10, c[0x0][0x3a0] ;  /* 0x00007400ff0a77ac */ /* 0x000f220008000a00 */
[----:B------:R-:W5:Y:S01]  /*0140*/  LDCU UR12, c[0x0][0x3a8] ;  /* 0x00007500ff0c77ac */ /* 0x000f620008000800 */
[----:B0-----:R-:W-:-:S05]  /*0150*/  IMAD.WIDE R2, R5, 0x4, R2 ;  /* 0x0000000405027825 */ /* 0x001fca00078e0202 */
[----:B-1----:R0:W3:Y:S01]  /*0160*/  LDG.E.CONSTANT R8, desc[UR4][R2.64] ;  /* 0x0000000402087981 */ /* 0x0020e2000c1e9900 */
[----:B------:R-:W-:-:S05]  /*0170*/  IMAD.WIDE R4, R7, 0x4, R2 ;  /* 0x0000000407047825 */ /* 0x000fca00078e0202 */
[----:B------:R4:W3:Y:S01]  /*0180*/  LDG.E.CONSTANT R10, desc[UR4][R4.64] ;  /* 0x00000004040a7981 */ /* 0x0008e2000c1e9900 */
[----:B------:R-:W-:-:S06]  /*0190*/  IMAD.WIDE R6, R7, 0x4, R4 ;  /* 0x0000000407067825 */ /* 0x000fcc00078e0204 */
[----:B------:R3:W3:Y:S01]  /*01a0*/  LDG.E.CONSTANT R6, desc[UR4][R6.64] ;  /* 0x0000000406067981 */ /* 0x0006e2000c1e9900 */
[----:B--2---:R-:W-:Y:S01]  /*01b0*/  IMAD R9, R9, UR6, RZ ;  /* 0x0000000609097c24 */ /* 0x004fe2000f8e02ff */
[C---:B0-----:R-:W-:Y:S02]  /*01c0*/  LEA R3, R0.reuse, UR7, 0x2 ;  /* 0x0000000700037c11 */ /* 0x041fe4000f8e10ff */
[C---:B----4-:R-:W-:Y:S02]  /*01d0*/  LEA R5, R0.reuse, UR10, 0x2 ;  /* 0x0000000a00057c11 */ /* 0x050fe4000f8e10ff */
[C---:B------:R-:W-:Y:S02]  /*01e0*/  LEA R12, R0.reuse, UR11, 0x2 ;  /* 0x0000000b000c7c11 */ /* 0x040fe4000f8e10ff */
[----:B-----5:R-:W-:Y:S02]  /*01f0*/  LEA R0, R0, UR12, 0x2 ;  /* 0x0000000c00007c11 */ /* 0x020fe4000f8e10ff */
[----:B---3--:R-:W-:-:S04]  /*0200*/  IADD3 R7, P0, PT, R9, UR8, RZ ;  /* 0x0000000809077c10 */ /* 0x008fc8000ff1e0ff */
[----:B------:R-:W-:Y:S02]  /*0210*/  LEA.HI.X.SX32 R9, R9, UR9, 0x1, P0 ;  /* 0x0000000909097c11 */ /* 0x000fe400080f0eff */
[-C--:B------:R-:W-:Y:S02]  /*0220*/  IADD3 R2, P1, PT, R5, R7.reuse, RZ ;  /* 0x0000000705027210 */ /* 0x080fe40007f3e0ff */
[----:B------:R-:W-:Y:S01]  /*0230*/  IADD3 R4, P2, PT, R12, R7, RZ ;  /* 0x000000070c047210 */ /* 0x000fe20007f5e0ff */
[----:B------:R-:W-:-:S05]  /*0240*/  FMUL R8, R8, 255 ;  /* 0x437f000008087820 */ /* 0x000fca0000400000 */
[----:B------:R-:W-:Y:S01]  /*0250*/  FMNMX R8, RZ, R8, !PT ;  /* 0x00000008ff087209 */ /* 0x000fe20007800000 */
[----:B------:R-:W-:-:S03]  /*0260*/  FMUL R10, R10, 255 ;  /* 0x437f00000a0a7820 */ /* 0x000fc60000400000 */
[----:B------:R-:W-:Y:S02]  /*0270*/  FMNMX R8, R8, 255, PT ;  /* 0x437f000008087809 */ /* 0x000fe40003800000 */
[----:B------:R-:W-:Y:S01]  /*0280*/  FMNMX R10, RZ, R10, !PT ;  /* 0x0000000aff0a7209 */ /* 0x000fe20007800000 */
[----:B------:R-:W-:Y:S01]  /*0290*/  FMUL R6, R6, 255 ;  /* 0x437f000006067820 */ /* 0x000fe20000400000 */
[----:B------:R0:W1:Y:S02]  /*02a0*/  F2I.U32.TRUNC.NTZ R13, R8 ;  /* 0x00000008000d7305 */ /* 0x000064000020f000 */
[----:B------:R-:W-:Y:S02]  /*02b0*/  FMNMX R10, R10, 255, PT ;  /* 0x437f00000a0a7809 */ /* 0x000fe40003800000 */
[----:B------:R-:W-:-:S04]  /*02c0*/  FMNMX R6, RZ, R6, !PT ;  /* 0x00000006ff067209 */ /* 0x000fc80007800000 */
[----:B------:R-:W-:Y:S01]  /*02d0*/  FMNMX R11, R6, 255, PT ;  /* 0x437f0000060b7809 */ /* 0x000fe20003800000 */
[----:B------:R2:W3:Y:S01]  /*02e0*/  F2I.U32.TRUNC.NTZ R15, R10 ;  /* 0x0000000a000f7305 */ /* 0x0004e2000020f000 */
[CC--:B------:R-:W-:Y:S02]  /*02f0*/  IADD3 R6, P0, PT, R3.reuse, R7.reuse, RZ ;  /* 0x0000000703067210 */ /* 0x0c0fe40007f1e0ff */
[----:B0-----:R-:W-:Y:S02]  /*0300*/  IADD3 R8, P3, PT, R0, R7, RZ ;  /* 0x0000000700087210 */ /* 0x001fe40007f7e0ff */
[-C--:B------:R-:W-:Y:S02]  /*0310*/  LEA.HI.X.SX32 R7, R3, R9.reuse, 0x1, P0 ;  /* 0x0000000903077211 */ /* 0x080fe400000f0eff */
[-C--:B------:R-:W-:Y:S01]  /*0320*/  LEA.HI.X.SX32 R3, R5, R9.reuse, 0x1, P1 ;  /* 0x0000000905037211 */ /* 0x080fe200008f0eff */
[----:B------:R-:W0:Y:S01]  /*0330*/  F2I.U32.TRUNC.NTZ R11, R11 ;  /* 0x0000000b000b7305 */ /* 0x000e22000020f000 */
[----:B--2---:R-:W-:Y:S01]  /*0340*/  IMAD.MOV.U32 R10, RZ, RZ, 0xff ;  /* 0x000000ffff0a7424 */ /* 0x004fe200078e00ff */
[-C--:B------:R-:W-:Y:S01]  /*0350*/  LEA.HI.X.SX32 R5, R12, R9.reuse, 0x1, P2 ;  /* 0x000000090c057211 */ /* 0x080fe200010f0eff */
[----:B-1----:R-:W-:Y:S01]  /*0360*/  STG.E.U8 desc[UR4][R6.64], R13 ;  /* 0x0000000d06007986 */ /* 0x002fe2000c101104 */
[----:B------:R-:W-:-:S02]  /*0370*/  LEA.HI.X.SX32 R9, R0, R9, 0x1, P3 ;  /* 0x0000000900097211 */ /* 0x000fc400018f0eff */
[----:B------:R-:W-:Y:S01]  /*0380*/  PRMT R0, R10, 0x7610, R0 ;  /* 0x000076100a007816 */ /* 0x000fe20000000000 */
[----:B---3--:R-:W-:Y:S04]  /*0390*/  STG.E.U8 desc[UR4][R2.64], R15 ;  /* 0x0000000f02007986 */ /* 0x008fe8000c101104 */
[----:B0-----:R-:W-:Y:S04]  /*03a0*/  STG.E.U8 desc[UR4][R4.64], R11 ;  /* 0x0000000b04007986 */ /* 0x001fe8000c101104 */
[----:B------:R-:W-:Y:S01]  /*03b0*/  STG.E.U8 desc[UR4][R8.64], R0 ;  /* 0x0000000008007986 */ /* 0x000fe2000c101104 */
[----:B------:R-:W-:Y:S05]  /*03c0*/  EXIT ;  /* 0x000000000000794d */ /* 0x000fea0003800000 */
.L_x_0:
[----:B------:R-:W-:-:S00]  /*03d0*/  BRA `(.L_x_0) ;  /* 0xfffffffc00fc7947 */ /* 0x000fc0000383ffff */
[----:B------:R-:W-:-:S00]  /*03e0*/  NOP ;  /* 0x0000000000007918 */ /* 0x000fc00000000000 */
        /* <DEDUP_REMOVED lines=9> */
.L_x_40:


//--------------------- .text._Z33hwc4_uint8_to_nchw_float32_kernelPKhPfiiiiii --------------------------
	.section	.text._Z33hwc4_uint8_to_nchw_float32_kernelPKhPfiiiiii,"ax",@progbits
	.align	128
        .global         _Z33hwc4_uint8_to_nchw_float32_kernelPKhPfiiiiii
        .type           _Z33hwc4_uint8_to_nchw_float32_kernelPKhPfiiiiii,@function
        .size           _Z33hwc4_uint8_to_nchw_float32_kernelPKhPfiiiiii,(.L_x_38 - _Z33hwc4_uint8_to_nchw_float32_kernelPKhPfiiiiii)
        .other          _Z33hwc4_uint8_to_nchw_float32_kernelPKhPfiiiiii,@"STO_CUDA_ENTRY STV_DEFAULT"
_Z33hwc4_uint8_to_nchw_float32_kernelPKhPfiiiiii:
.text._Z33hwc4_uint8_to_nchw_float32_kernelPKhPfiiiiii:
[----:B------:R-:W-:Y:S01]  /*0000*/  LDC R1, c[0x0][0x37c] ;  /* 0x0000df00ff017b82 */ /* 0x000fe20000000800 */
[----:B------:R-:W0:Y:S07]  /*0010*/  S2R R5, SR_TID.Y ;  /* 0x0000000000057919 */ /* 0x000e2e0000002200 */
[----:B------:R-:W1:Y:S01]  /*0020*/  LDC R4, c[0x0][0x360] ;  /* 0x0000d800ff047b82 */ /* 0x000e620000000800 */
[----:B------:R-:W2:Y:S01]  /*0030*/  LDCU.64 UR6, c[0x0][0x390] ;  /* 0x00007200ff0677ac */ /* 0x000ea20008000a00 */
[----:B------:R-:W1:Y:S06]  /*0040*/  S2R R3, SR_TID.X ;  /* 0x0000000000037919 */ /* 0x000e6c0000002100 */
[----:B------:R-:W0:Y:S08]  /*0050*/  S2UR UR5, SR_CTAID.Y ;  /* 0x00000000000579c3 */ /* 0x000e300000002600 */
[----:B------:R-:W0:Y:S08]  /*0060*/  LDC R2, c[0x0][0x364] ;  /* 0x0000d900ff027b82 */ /* 0x000e300000000800 */
[----:B------:R-:W1:Y:S01]  /*0070*/  S2UR UR4, SR_CTAID.X ;  /* 0x00000000000479c3 */ /* 0x000e620000002500 */
[----:B0-----:R-:W-:-:S05]  /*0080*/  IMAD R2, R2, UR5, R5 ;  /* 0x0000000502027c24 */ /* 0x001fca000f8e0205 */
[----:B--2---:R-:W-:Y:S01]  /*0090*/  ISETP.GE.AND P0, PT, R2, UR6, PT ;  /* 0x0000000602007c0c */ /* 0x004fe2000bf06270 */
[----:B-1----:R-:W-:-:S05]  /*00a0*/  IMAD R4, R4, UR4, R3 ;  /* 0x0000000404047c24 */ /* 0x002fca000f8e0203 */
[----:B------:R-:W-:-:S13]  /*00b0*/  ISETP.GE.OR P0, PT, R4, UR7, P0 ;  /* 0x0000000704007c0c */ /* 0x000fda0008706670 */
[----:B------:R-:W-:Y:S05]  /*00c0*/  @P0 EXIT ;  /* 0x000000000000094d */ /* 0x000fea0003800000 */
[----:B------:R-:W0:Y:S01]  /*00d0*/  LDCU.64 UR6, c[0x0][0x398] ;  /* 0x00007300ff0677ac */ /* 0x000e220008000a00 */
[----:B------:R-:W1:Y:S01]  /*00e0*/  LDCU.64 UR8, c[0x0][0x380] ;  /* 0x00007000ff0877ac */ /* 0x000e620008000a00 */
[----:B------:R-:W2:Y:S01]  /*00f0*/  LDCU.64 UR4, c[0x0][0x358] ;  /* 0x00006b00ff0477ac */ /* 0x000ea20008000a00 */
[----:B0-----:R-:W-:Y:S01]  /*0100*/  IMAD R0, R2, UR6, RZ ;  /* 0x0000000602007c24 */ /* 0x001fe2000f8e02ff */
[----:B------:R-:W-:Y:S01]  /*0110*/  LEA R3, R4, UR7, 0x2 ;  /* 0x0000000704037c11 */ /* 0x000fe2000f8e10ff */
[----:B------:R-:W0:Y:S03]  /*0120*/  LDCU.64 UR6, c[0x0][0x3a0] ;  /* 0x00007400ff0677ac */ /* 0x000e260008000a00 */
[----:B-1----:R-:W-:-:S04]  /*0130*/  IADD3 R12, P0, PT, R0, UR8, RZ ;  /* 0x00000008000c7c10 */ /* 0x002fc8000ff1e0ff */
[----:B------:R-:W-:Y:S02]  /*0140*/  LEA.HI.X.SX32 R6, R0, UR9, 0x1, P0 ;  /* 0x0000000900067c11 */ /* 0x000fe400080f0eff */
[----:B------:R-:W-:-:S04]  /*0150*/  IADD3 R10, P0, PT, R3, R12, RZ ;  /* 0x0000000c030a7210 */ /* 0x000fc80007f1e0ff */
[----:B------:R-:W-:-:S05]  /*0160*/  LEA.HI.X.SX32 R11, R3, R6, 0x1, P0 ;  /* 0x00000006030b7211 */ /* 0x000fca00000f0eff */
[----:B--2---:R-:W2:Y:S01]  /*0170*/  LDG.E.U8.CONSTANT R0, desc[UR4][R10.64] ;  /* 0x000000040a007981 */ /* 0x004ea2000c1e9100 */
[C---:B0-----:R-:W-:Y:S02]  /*0180*/  LEA R3, R4.reuse, UR6, 0x2 ;  /* 0x0000000604037c11 */ /* 0x041fe4000f8e10ff */
[----:B------:R-:W-:Y:S02]  /*0190*/  LEA R5, R4, UR7, 0x2 ;  /* 0x0000000704057c11 */ /* 0x000fe4000f8e10ff */
[-C--:B------:R-:W-:Y:S02]  /*01a0*/  IADD3 R8, P0, PT, R3, R12.reuse, RZ ;  /* 0x0000000c03087210 */ /* 0x080fe40007f1e0ff */
[----:B------:R-:W-:Y:S02]  /*01b0*/  IADD3 R12, P1, PT, R5, R12, RZ ;  /* 0x0000000c050c7210 */ /* 0x000fe40007f3e0ff */
[-C--:B------:R-:W-:Y:S02]  /*01c0*/  LEA.HI.X.SX32 R9, R3, R6.reuse, 0x1, P0 ;  /* 0x0000000603097211 */ /* 0x080fe400000f0eff */
[----:B------:R-:W-:-:S03]  /*01d0*/  LEA.HI.X.SX32 R13, R5, R6, 0x1, P1 ;  /* 0x00000006050d7211 */ /* 0x000fc600008f0eff */
[----:B------:R0:W5:Y:S04]  /*01e0*/  LDG.E.U8.CONSTANT R8, desc[UR4][R8.64] ;  /* 0x0000000408087981 */ /* 0x000168000c1e9100 */
[----:B------:R0:W5:Y:S01]  /*01f0*/  LDG.E.U8.CONSTANT R7, desc[UR4][R12.64] ;  /* 0x000000040c077981 */ /* 0x000162000c1e9100 */
[----:B------:R-:W-:Y:S01]  /*0200*/  IMAD.MOV.U32 R5, RZ, RZ, 0x3b808081 ;  /* 0x3b808081ff057424 */ /* 0x000fe200078e00ff */
[----:B------:R-:W-:Y:S01]  /*0210*/  BSSY.RECONVERGENT B0, `(.L_x_1) ;  /* 0x000000e000007945 */ /* 0x000fe20003800200 */
[----:B------:R-:W-:-:S04]  /*0220*/  IMAD.MOV.U32 R6, RZ, RZ, 0x437f0000 ;  /* 0x437f0000ff067424 */ /* 0x000fc800078e00ff */
[----:B------:R-:W-:-:S04]  /*0230*/  FFMA R3, R5, -R6, 1 ;  /* 0x3f80000005037423 */ /* 0x000fc80000000806 */
[----:B------:R-:W-:Y:S01]  /*0240*/  FFMA R3, R3, R5, 0.0039215688593685626984 ;  /* 0x3b80808103037423 */ /* 0x000fe20000000005 */
[----:B--2---:R-:W-:-:S04]  /*0250*/  I2FP.F32.U32 R0, R0 ;  /* 0x0000000000007245 */ /* 0x004fc80000201000 */
[----:B------:R-:W1:Y:S01]  /*0260*/  FCHK P0, R0, 255 ;  /* 0x437f000000007902 */ /* 0x000e620000000000 */
[----:B------:R-:W-:-:S04]  /*0270*/  FFMA R5, R0, R3, RZ ;  /* 0x0000000300057223 */ /* 0x000fc800000000ff */
[----:B------:R-:W-:-:S04]  /*0280*/  FFMA R10, R5, -255, R0 ;  /* 0xc37f0000050a7823 */ /* 0x000fc80000000000 */
[----:B------:R-:W-:Y:S01]  /*0290*/  FFMA R3, R3, R10, R5 ;  /* 0x0000000a03037223 */ /* 0x000fe20000000005 */
[----:B01----:R-:W-:Y:S06]  /*02a0*/  @!P0 BRA `(.L_x_2) ;  /* 0x0000000000108947 */ /* 0x003fec0003800000 */
[----:B------:R-:W-:Y:S01]  /*02b0*/  IMAD.MOV.U32 R3, RZ, RZ, R0 ;  /* 0x000000ffff037224 */ /* 0x000fe200078e0000 */
[----:B------:R-:W-:-:S07]  /*02c0*/  MOV R10, 0x2e0 ;  /* 0x000002e0000a7802 */ /* 0x000fce0000000f00 */
[----:B-----5:R-:W-:Y:S05]  /*02d0*/  CALL.REL.NOINC `($__internal_0_$__cuda_sm3x_div_rn_noftz_f32_slowpath) ;  /* 0x0000000000a87944 */ /* 0x020fea0003c00000 */
[----:B------:R-:W-:-:S07]  /*02e0*/  IMAD.MOV.U32 R3, RZ, RZ, R0 ;  /* 0x000000ffff037224 */ /* 0x000fce00078e0000 */
.L_x_2:
[----:B------:R-:W-:Y:S05]  /*02f0*/  BSYNC.RECONVERGENT B0 ;  /* 0x0000000000007941 */ /* 0x000fea0003800200 */
.L_x_1:
[----:B------:R-:W0:Y:S01]  /*0300*/  LDC.64 R10, c[0x0][0x390] ;  /* 0x0000e400ff0a7b82 */ /* 0x000e220000000a00 */
[----:B-----5:R-:W-:Y:S01]  /*0310*/  I2FP.F32.U32 R9, R8 ;  /* 0x0000000800097245 */ /* 0x020fe20000201000 */
[----:B------:R-:W-:Y:S01]  /*0320*/  IMAD.MOV.U32 R15, RZ, RZ, 0x3b808081 ;  /* 0x3b808081ff0f7424 */ /* 0x000fe200078e00ff */
[----:B------:R-:W-:Y:S02]  /*0330*/  BSSY.RECONVERGENT B0, `(.L_x_3) ;  /* 0x0000011000007945 */ /* 0x000fe40003800200 */
[----:B------:R-:W1:Y:S01]  /*0340*/  FCHK P0, R9, 255 ;  /* 0x437f000009007902 */ /* 0x000e620000000000 */
[----:B------:R-:W-:Y:S02]  /*0350*/  FFMA R0, R15, -R6, 1 ;  /* 0x3f8000000f007423 */ /* 0x000fe40000000806 */
[----:B------:R-:W2:Y:S02]  /*0360*/  LDC.64 R12, c[0x0][0x388] ;  /* 0x0000e200ff0c7b82 */ /* 0x000ea40000000a00 */
[----:B------:R-:W-:Y:S01]  /*0370*/  FFMA R0, R0, R15, 0.0039215688593685626984 ;  /* 0x3b80808100007423 */ /* 0x000fe2000000000f */
[----:B0-----:R-:W-:-:S03]  /*0380*/  IMAD R5, R2, R11, R4 ;  /* 0x0000000b02057224 */ /* 0x001fc600078e0204 */
[----:B------:R-:W-:Y:S01]  /*0390*/  FFMA R2, R0, R9, RZ ;  /* 0x0000000900027223 */ /* 0x000fe200000000ff */
[----:B------:R-:W-:Y:S02]  /*03a0*/  IMAD R11, R10, R11, RZ ;  /* 0x0000000b0a0b7224 */ /* 0x000fe400078e02ff */
[----:B--2---:R-:W-:-:S04]  /*03b0*/  IMAD.WIDE R4, R5, 0x4, R12 ;  /* 0x0000000405047825 */ /* 0x004fc800078e020c */
[----:B------:R-:W-:Y:S01]  /*03c0*/  FFMA R13, R2, -255, R9 ;  /* 0xc37f0000020d7823 */ /* 0x000fe20000000009 */
[----:B------:R0:W-:Y:S03]  /*03d0*/  STG.E desc[UR4][R4.64], R3 ;  /* 0x0000000304007986 */ /* 0x0001e6000c101904 */
[----:B------:R-:W-:Y:S01]  /*03e0*/  FFMA R13, R0, R13, R2 ;  /* 0x0000000d000d7223 */ /* 0x000fe20000000002 */
[----:B-1----:R-:W-:Y:S06]  /*03f0*/  @!P0 BRA `(.L_x_4) ;  /* 0x0000000000108947 */ /* 0x002fec0003800000 */
[----:B0-----:R-:W-:Y:S01]  /*0400*/  IMAD.MOV.U32 R3, RZ, RZ, R9 ;  /* 0x000000ffff037224 */ /* 0x001fe200078e0009 */
[----:B------:R-:W-:-:S07]  /*0410*/  MOV R10, 0x430 ;  /* 0x00000430000a7802 */ /* 0x000fce0000000f00 */
[----:B------:R-:W-:Y:S05]  /*0420*/  CALL.REL.NOINC `($__internal_0_$__cuda_sm3x_div_rn_noftz_f32_slowpath) ;  /* 0x0000000000547944 */ /* 0x000fea0003c00000 */
[----:B------:R-:W-:-:S07]  /*0430*/  IMAD.MOV.U32 R13, RZ, RZ, R0 ;  /* 0x000000ffff0d7224 */ /* 0x000fce00078e0000 */
.L_x_4:
[----:B------:R-:W-:Y:S05]  /*0440*/  BSYNC.RECONVERGENT B0 ;  /* 0x0000000000007941 */ /* 0x000fea0003800200 */
.L_x_3:
[----:B0-----:R-:W-:Y:S01]  /*0450*/  IMAD.WIDE R4, R11, 0x4, R4 ;  /* 0x000000040b047825 */ /* 0x001fe200078e0204 */
[----:B------:R-:W-:Y:S01]  /*0460*/  I2FP.F32.U32 R3, R7 ;  /* 0x0000000700037245 */ /* 0x000fe20000201000 */
[----:B------:R-:W-:Y:S02]  /*0470*/  BSSY.RECONVERGENT B0, `(.L_x_5) ;  /* 0x000000d000007945 */ /* 0x000fe40003800200 */
[----:B------:R-:W-:Y:S01]  /*0480*/  IMAD.MOV.U32 R9, RZ, RZ, 0x3b808081 ;  /* 0x3b808081ff097424 */ /* 0x000fe200078e00ff */
[----:B------:R0:W-:Y:S01]  /*0490*/  STG.E desc[UR4][R4.64], R13 ;  /* 0x0000000d04007986 */ /* 0x0001e2000c101904 */
[----:B------:R-:W1:Y:S02]  /*04a0*/  FCHK P0, R3, 255 ;  /* 0x437f000003007902 */ /* 0x000e640000000000 */
[----:B------:R-:W-:-:S04]  /*04b0*/  FFMA R0, R9, -R6, 1 ;  /* 0x3f80000009007423 */ /* 0x000fc80000000806 */
[----:B------:R-:W-:-:S04]  /*04c0*/  FFMA R0, R0, R9, 0.0039215688593685626984 ;  /* 0x3b80808100007423 */ /* 0x000fc80000000009 */
[----:B------:R-:W-:-:S04]  /*04d0*/  FFMA R2, R0, R3, RZ ;  /* 0x0000000300027223 */ /* 0x000fc800000000ff */
[----:B------:R-:W-:-:S04]  /*04e0*/  FFMA R7, R2, -255, R3 ;  /* 0xc37f000002077823 */ /* 0x000fc80000000003 */
[----:B------:R-:W-:Y:S01]  /*04f0*/  FFMA R7, R0, R7, R2 ;  /* 0x0000000700077223 */ /* 0x000fe20000000002 */
[----:B01----:R-:W-:Y:S06]  /*0500*/  @!P0 BRA `(.L_x_6) ;  /* 0x00000000000c8947 */ /* 0x003fec0003800000 */
[----:B------:R-:W-:-:S07]  /*0510*/  MOV R10, 0x530 ;  /* 0x00000530000a7802 */ /* 0x000fce0000000f00 */
[----:B------:R-:W-:Y:S05]  /*0520*/  CALL.REL.NOINC `($__internal_0_$__cuda_sm3x_div_rn_noftz_f32_slowpath) ;  /* 0x0000000000147944 */ /* 0x000fea0003c00000 */
[----:B------:R-:W-:-:S07]  /*0530*/  IMAD.MOV.U32 R7, RZ, RZ, R0 ;  /* 0x000000ffff077224 */ /* 0x000fce00078e0000 */
.L_x_6:
[----:B------:R-:W-:Y:S05]  /*0540*/  BSYNC.RECONVERGENT B0 ;  /* 0x0000000000007941 */ /* 0x000fea0003800200 */
.L_x_5:
[----:B------:R-:W-:-:S05]  /*0550*/  IMAD.WIDE R4, R11, 0x4, R4 ;  /* 0x000000040b047825 */ /* 0x000fca00078e0204 */
[----:B------:R-:W-:Y:S01]  /*0560*/  STG.E desc[UR4][R4.64], R7 ;  /* 0x0000000704007986 */ /* 0x000fe2000c101904 */
[----:B------:R-:W-:Y:S05]  /*0570*/  EXIT ;  /* 0x000000000000794d */ /* 0x000fea0003800000 */
        .weak           $__internal_0_$__cuda_sm3x_div_rn_noftz_f32_slowpath
        .type           $__internal_0_$__cuda_sm3x_div_rn_noftz_f32_slowpath,@function
        .size           $__internal_0_$__cuda_sm3x_div_rn_noftz_f32_slowpath,(.L_x_38 - $__internal_0_$__cuda_sm3x_div_rn_noftz_f32_slowpath)
$__internal_0_$__cuda_sm3x_div_rn_noftz_f32_slowpath:
[----:B------:R-:W-:Y:S01]  /*0580*/  SHF.R.U32.HI R12, RZ, 0x17, R6 ;  /* 0x00000017ff0c7819 */ /* 0x000fe20000011606 */
[----:B------:R-:W-:Y:S01]  /*0590*/  BSSY.RECONVERGENT B1, `(.L_x_7) ;  /* 0x0000064000017945 */ /* 0x000fe20003800200 */
[----:B------:R-:W-:Y:S01]  /*05a0*/  SHF.R.U32.HI R0, RZ, 0x17, R3 ;  /* 0x00000017ff007819 */ /* 0x000fe20000011603 */
[----:B------:R-:W-:Y:S01]  /*05b0*/  IMAD.MOV.U32 R14, RZ, RZ, 0x437f0000 ;  /* 0x437f0000ff0e7424 */ /* 0x000fe200078e00ff */
[----:B------:R-:W-:Y:S02]  /*05c0*/  LOP3.LUT R12, R12, 0xff, RZ, 0xc0, !PT ;  /* 0x000000ff0c0c7812 */ /* 0x000fe400078ec0ff */
[----:B------:R-:W-:-:S03]  /*05d0*/  LOP3.LUT R16, R0, 0xff, RZ, 0xc0, !PT ;  /* 0x000000ff00107812 */ /* 0x000fc600078ec0ff */
[----:B------:R-:W-:Y:S02]  /*05e0*/  VIADD R13, R12, 0xffffffff ;  /* 0xffffffff0c0d7836 */ /* 0x000fe40000000000 */
[----:B------:R-:W-:-:S03]  /*05f0*/  VIADD R15, R16, 0xffffffff ;  /* 0xffffffff100f7836 */ /* 0x000fc60000000000 */
[----:B------:R-:W-:-:S04]  /*0600*/  ISETP.GT.U32.AND P0, PT, R13, 0xfd, PT ;  /* 0x000000fd0d00780c */ /* 0x000fc80003f04070 */
[----:B------:R-:W-:-:S13]  /*0610*/  ISETP.GT.U32.OR P0, PT, R15, 0xfd, P0 ;  /* 0x000000fd0f00780c */ /* 0x000fda0000704470 */
[----:B------:R-:W-:Y:S01]  /*0620*/  @!P0 IMAD.MOV.U32 R9, RZ, RZ, RZ ;  /* 0x000000ffff098224 */ /* 0x000fe200078e00ff */
[----:B------:R-:W-:Y:S06]  /*0630*/  @!P0 BRA `(.L_x_8) ;  /* 0x0000000000608947 */ /* 0x000fec0003800000 */
[----:B------:R-:W-:Y:S01]  /*0640*/  IMAD.MOV.U32 R0, RZ, RZ, 0x437f0000 ;  /* 0x437f0000ff007424 */ /* 0x000fe200078e00ff */
[----:B------:R-:W-:-:S04]  /*0650*/  FSETP.GTU.FTZ.AND P0, PT, |R3|, +INF , PT ;  /* 0x7f8000000300780b */ /* 0x000fc80003f1c200 */
[----:B------:R-:W-:-:S04]  /*0660*/  FSETP.GTU.FTZ.AND P1, PT, |R0|, +INF , PT ;  /* 0x7f8000000000780b */ /* 0x000fc80003f3c200 */
[----:B------:R-:W-:-:S13]  /*0670*/  PLOP3.LUT P0, PT, P0, P1, PT, 0xf8, 0x8f ;  /* 0x00000000008f781c */ /* 0x000fda0000703f70 */
[----:B------:R-:W-:Y:S05]  /*0680*/  @P0 BRA `(.L_x_9) ;  /* 0x00000004004c0947 */ /* 0x000fea0003800000 */
[----:B------:R-:W-:-:S13]  /*0690*/  LOP3.LUT P0, RZ, R14, 0x7fffffff, R3, 0xc8, !PT ;  /* 0x7fffffff0eff7812 */ /* 0x000fda000780c803 */
[----:B------:R-:W-:Y:S05]  /*06a0*/  @!P0 BRA `(.L_x_10) ;  /* 0x00000004003c8947 */ /* 0x000fea0003800000 */
[C---:B------:R-:W-:Y:S02]  /*06b0*/  FSETP.NEU.FTZ.AND P2, PT, |R3|.reuse, +INF , PT ;  /* 0x7f8000000300780b */ /* 0x040fe40003f5d200 */
[----:B------:R-:W-:Y:S02]  /*06c0*/  FSETP.NEU.FTZ.AND P1, PT, |R0|, +INF , PT ;  /* 0x7f8000000000780b */ /* 0x000fe40003f3d200 */
[----:B------:R-:W-:-:S11]  /*06d0*/  FSETP.NEU.FTZ.AND P0, PT, |R3|, +INF , PT ;  /* 0x7f8000000300780b */ /* 0x000fd60003f1d200 */
[----:B------:R-:W-:Y:S05]  /*06e0*/  @!P1 BRA !P2, `(.L_x_10) ;  /* 0x00000004002c9947 */ /* 0x000fea0005000000 */
[----:B------:R-:W-:-:S04]  /*06f0*/  LOP3.LUT P2, RZ, R3, 0x7fffffff, RZ, 0xc0, !PT ;  /* 0x7fffffff03ff7812 */ /* 0x000fc8000784c0ff */
[----:B------:R-:W-:-:S13]  /*0700*/  PLOP3.LUT P1, PT, P1, P2, PT, 0x2f, 0xf2 ;  /* 0x0000000000f2781c */ /* 0x000fda0000f24577 */
[----:B------:R-:W-:Y:S05]  /*0710*/  @P1 BRA `(.L_x_11) ;  /* 0x0000000400181947 */ /* 0x000fea0003800000 */
[----:B------:R-:W-:-:S04]  /*0720*/  LOP3.LUT P1, RZ, R14, 0x7fffffff, RZ, 0xc0, !PT ;  /* 0x7fffffff0eff7812 */ /* 0x000fc8000782c0ff */
[----:B------:R-:W-:-:S13]  /*0730*/  PLOP3.LUT P0, PT, P0, P1, PT, 0x2f, 0xf2 ;  /* 0x0000000000f2781c */ /* 0x000fda0000702577 */
[----:B------:R-:W-:Y:S05]  /*0740*/  @P0 BRA `(.L_x_12) ;  /* 0x0000000400000947 */ /* 0x000fea0003800000 */
[----:B------:R-:W-:Y:S02]  /*0750*/  ISETP.GE.AND P0, PT, R15, RZ, PT ;  /* 0x000000ff0f00720c */ /* 0x000fe40003f06270 */
[----:B------:R-:W-:-:S11]  /*0760*/  ISETP.GE.AND P1, PT, R13, RZ, PT ;  /* 0x000000ff0d00720c */ /* 0x000fd60003f26270 */
[----:B------:R-:W-:Y:S02]  /*0770*/  @P0 IMAD.MOV.U32 R9, RZ, RZ, RZ ;  /* 0x000000ffff090224 */ /* 0x000fe400078e00ff */
[----:B------:R-:W-:Y:S01]  /*0780*/  @!P0 FFMA R3, R3, 1.84467440737095516160e+19, RZ ;  /* 0x5f80000003038823 */ /* 0x000fe200000000ff */
[----:B------:R-:W-:Y:S02]  /*0790*/  @!P0 IMAD.MOV.U32 R9, RZ, RZ, -0x40 ;  /* 0xffffffc0ff098424 */ /* 0x000fe400078e00ff */
[----:B------:R-:W-:Y:S02]  /*07a0*/  @!P1 FFMA R14, R0, 1.84467440737095516160e+19, RZ ;  /* 0x5f800000000e9823 */ /* 0x000fe400000000ff */
[----:B------:R-:W-:-:S07]  /*07b0*/  @!P1 VIADD R9, R9, 0x40 ;  /* 0x0000004009099836 */ /* 0x000fce0000000000 */
.L_x_8:
[----:B------:R-:W-:Y:S01]  /*07c0*/  LEA R13, R12, 0xc0800000, 0x17 ;  /* 0xc08000000c0d7811 */ /* 0x000fe200078eb8ff */
[----:B------:R-:W-:Y:S04]  /*07d0*/  BSSY.RECONVERGENT B2, `(.L_x_13) ;  /* 0x0000036000027945 */ /* 0x000fe80003800200 */
[----:B------:R-:W-:Y:S02]  /*07e0*/  IMAD.IADD R14, R14, 0x1, -R13 ;  /* 0x000000010e0e7824 */ /* 0x000fe400078e0a0d */
[----:B------:R-:W-:Y:S02]  /*07f0*/  VIADD R13, R16, 0xffffff81 ;  /* 0xffffff81100d7836 */ /* 0x000fe40000000000 */
[----:B------:R0:W1:Y:S01]  /*0800*/  MUFU.RCP R15, R14 ;  /* 0x0000000e000f7308 */ /* 0x0000620000001000 */
[----:B------:R-:W-:Y:S01]  /*0810*/  FADD.FTZ R17, -R14, -RZ ;  /* 0x800000ff0e117221 */ /* 0x000fe20000010100 */
[C---:B------:R-:W-:Y:S01]  /*0820*/  IMAD R0, R13.reuse, -0x800000, R3 ;  /* 0xff8000000d007824 */ /* 0x040fe200078e0203 */
[----:B0-----:R-:W-:-:S05]  /*0830*/  IADD3 R14, PT, PT, R13, 0x7f, -R12 ;  /* 0x0000007f0d0e7810 */ /* 0x001fca0007ffe80c */
[----:B------:R-:W-:Y:S02]  /*0840*/  IMAD.IADD R9, R14, 0x1, R9 ;  /* 0x000000010e097824 */ /* 0x000fe400078e0209 */
[----:B-1----:R-:W-:-:S04]  /*0850*/  FFMA R16, R15, R17, 1 ;  /* 0x3f8000000f107423 */ /* 0x002fc80000000011 */
[----:B------:R-:W-:-:S04]  /*0860*/  FFMA R3, R15, R16, R15 ;  /* 0x000000100f037223 */ /* 0x000fc8000000000f */
[----:B------:R-:W-:-:S04]  /*0870*/  FFMA R16, R0, R3, RZ ;  /* 0x0000000300107223 */ /* 0x000fc800000000ff */
[----:B------:R-:W-:-:S04]  /*0880*/  FFMA R15, R17, R16, R0 ;  /* 0x00000010110f7223 */ /* 0x000fc80000000000 */
[----:B------:R-:W-:-:S04]  /*0890*/  FFMA R16, R3, R15, R16 ;  /* 0x0000000f03107223 */ /* 0x000fc80000000010 */
[----:B------:R-:W-:-:S04]  /*08a0*/  FFMA R17, R17, R16, R0 ;  /* 0x0000001011117223 */ /* 0x000fc80000000000 */
[----:B------:R-:W-:-:S05]  /*08b0*/  FFMA R0, R3, R17, R16 ;  /* 0x0000001103007223 */ /* 0x000fca0000000010 */
[----:B------:R-:W-:-:S04]  /*08c0*/  SHF.R.U32.HI R12, RZ, 0x17, R0 ;  /* 0x00000017ff0c7819 */ /* 0x000fc80000011600 */
[----:B------:R-:W-:-:S05]  /*08d0*/  LOP3.LUT R12, R12, 0xff, RZ, 0xc0, !PT ;  /* 0x000000ff0c0c7812 */ /* 0x000fca00078ec0ff */
[----:B------:R-:W-:-:S04]  /*08e0*/  IMAD.IADD R15, R12, 0x1, R9 ;  /* 0x000000010c0f7824 */ /* 0x000fc800078e0209 */
[----:B------:R-:W-:-:S05]  /*08f0*/  VIADD R12, R15, 0xffffffff ;  /* 0xffffffff0f0c7836 */ /* 0x000fca0000000000 */
[----:B------:R-:W-:-:S13]  /*0900*/  ISETP.GE.U32.AND P0, PT, R12, 0xfe, PT ;  /* 0x000000fe0c00780c */ /* 0x000fda0003f06070 */
[----:B------:R-:W-:Y:S05]  /*0910*/  @!P0 BRA `(.L_x_14) ;  /* 0x0000000000808947 */ /* 0x000fea0003800000 */
[----:B------:R-:W-:-:S13]  /*0920*/  ISETP.GT.AND P0, PT, R15, 0xfe, PT ;  /* 0x000000fe0f00780c */ /* 0x000fda0003f04270 */
[----:B------:R-:W-:Y:S05]  /*0930*/  @P0 BRA `(.L_x_15) ;  /* 0x00000000006c0947 */ /* 0x000fea0003800000 */
[----:B------:R-:W-:-:S13]  /*0940*/  ISETP.GE.AND P0, PT, R15, 0x1, PT ;  /* 0x000000010f00780c */ /* 0x000fda0003f06270 */
[----:B------:R-:W-:Y:S05]  /*0950*/  @P0 BRA `(.L_x_16) ;  /* 0x0000000000740947 */ /* 0x000fea0003800000 */
[----:B------:R-:W-:Y:S02]  /*0960*/  ISETP.GE.AND P0, PT, R15, -0x18, PT ;  /* 0xffffffe80f00780c */ /* 0x000fe40003f06270 */
[----:B------:R-:W-:-:S11]  /*0970*/  LOP3.LUT R0, R0, 0x80000000, RZ, 0xc0, !PT ;  /* 0x8000000000007812 */ /* 0x000fd600078ec0ff */
[----:B------:R-:W-:Y:S05]  /*0980*/  @!P0 BRA `(.L_x_16) ;  /* 0x0000000000688947 */ /* 0x000fea0003800000 */
[-CC-:B------:R-:W-:Y:S01]  /*0990*/  FFMA.RZ R9, R3, R17.reuse, R16.reuse ;  /* 0x0000001103097223 */ /* 0x180fe2000000c010 */
[----:B------:R-:W-:Y:S02]  /*09a0*/  VIADD R14, R15, 0x20 ;  /* 0x000000200f0e7836 */ /* 0x000fe40000000000 */
[-CC-:B------:R-:W-:Y:S01]  /*09b0*/  FFMA.RM R12, R3, R17.reuse, R16.reuse ;  /* 0x00000011030c7223 */ /* 0x180fe20000004010 */
[----:B------:R-:W-:Y:S02]  /*09c0*/  ISETP.NE.AND P2, PT, R15, RZ, PT ;  /* 0x000000ff0f00720c */ /* 0x000fe40003f45270 */
[----:B------:R-:W-:Y:S01]  /*09d0*/  LOP3.LUT R13, R9, 0x7fffff, RZ, 0xc0, !PT ;  /* 0x007fffff090d7812 */ /* 0x000fe200078ec0ff */
[----:B------:R-:W-:Y:S01]  /*09e0*/  FFMA.RP R9, R3, R17, R16 ;  /* 0x0000001103097223 */ /* 0x000fe20000008010 */
[----:B------:R-:W-:Y:S01]  /*09f0*/  IMAD.MOV R3, RZ, RZ, -R15 ;  /* 0x000000ffff037224 */ /* 0x000fe200078e0a0f */
[----:B------:R-:W-:Y:S02]  /*0a00*/  ISETP.NE.AND P1, PT, R15, RZ, PT ;  /* 0x000000ff0f00720c */ /* 0x000fe40003f25270 */
[----:B------:R-:W-:-:S02]  /*0a10*/  LOP3.LUT R13, R13, 0x800000, RZ, 0xfc, !PT ;  /* 0x008000000d0d7812 */ /* 0x000fc400078efcff */
[----:B------:R-:W-:Y:S02]  /*0a20*/  FSETP.NEU.FTZ.AND P0, PT, R9, R12, PT ;  /* 0x0000000c0900720b */ /* 0x000fe40003f1d000 */
[----:B------:R-:W-:Y:S02]  /*0a30*/  SHF.L.U32 R14, R13, R14, RZ ;  /* 0x0000000e0d0e7219 */ /* 0x000fe400000006ff */
[----:B------:R-:W-:Y:S02]  /*0a40*/  SEL R12, R3, RZ, P2 ;  /* 0x000000ff030c7207 */ /* 0x000fe40001000000 */
[----:B------:R-:W-:Y:S02]  /*0a50*/  ISETP.NE.AND P1, PT, R14, RZ, P1 ;  /* 0x000000ff0e00720c */ /* 0x000fe40000f25270 */
[----:B------:R-:W-:Y:S02]  /*0a60*/  SHF.R.U32.HI R12, RZ, R12, R13 ;  /* 0x0000000cff0c7219 */ /* 0x000fe4000001160d */
[----:B------:R-:W-:-:S02]  /*0a70*/  PLOP3.LUT P0, PT, P0, P1, PT, 0xf8, 0x8f ;  /* 0x00000000008f781c */ /* 0x000fc40000703f70 */
[----:B------:R-:W-:Y:S02]  /*0a80*/  SHF.R.U32.HI R14, RZ, 0x1, R12 ;  /* 0x00000001ff0e7819 */ /* 0x000fe4000001160c */
[----:B------:R-:W-:-:S04]  /*0a90*/  SEL R3, RZ, 0x1, !P0 ;  /* 0x00000001ff037807 */ /* 0x000fc80004000000 */
[----:B------:R-:W-:-:S04]  /*0aa0*/  LOP3.LUT R3, R3, 0x1, R14, 0xf8, !PT ;  /* 0x0000000103037812 */ /* 0x000fc800078ef80e */
[----:B------:R-:W-:-:S05]  /*0ab0*/  LOP3.LUT R3, R3, R12, RZ, 0xc0, !PT ;  /* 0x0000000c03037212 */ /* 0x000fca00078ec0ff */
[----:B------:R-:W-:-:S05]  /*0ac0*/  IMAD.IADD R3, R14, 0x1, R3 ;  /* 0x000000010e037824 */ /* 0x000fca00078e0203 */
[----:B------:R-:W-:Y:S01]  /*0ad0*/  LOP3.LUT R0, R3, R0, RZ, 0xfc, !PT ;  /* 0x0000000003007212 */ /* 0x000fe200078efcff */
[----:B------:R-:W-:Y:S06]  /*0ae0*/  BRA `(.L_x_16) ;  /* 0x0000000000107947 */ /* 0x000fec0003800000 */
.L_x_15:
[----:B------:R-:W-:-:S04]  /*0af0*/  LOP3.LUT R0, R0, 0x80000000, RZ, 0xc0, !PT ;  /* 0x8000000000007812 */ /* 0x000fc800078ec0ff */
[----:B------:R-:W-:Y:S01]  /*0b00*/  LOP3.LUT R0, R0, 0x7f800000, RZ, 0xfc, !PT ;  /* 0x7f80000000007812 */ /* 0x000fe200078efcff */
[----:B------:R-:W-:Y:S06]  /*0b10*/  BRA `(.L_x_16) ;  /* 0x0000000000047947 */ /* 0x000fec0003800000 */
.L_x_14:
[----:B------:R-:W-:-:S07]  /*0b20*/  IMAD R0, R9, 0x800000, R0 ;  /* 0x0080000009007824 */ /* 0x000fce00078e0200 */
.L_x_16:
[----:B------:R-:W-:Y:S05]  /*0b30*/  BSYNC.RECONVERGENT B2 ;  /* 0x0000000000027941 */ /* 0x000fea0003800200 */
.L_x_13:
[----:B------:R-:W-:Y:S05]  /*0b40*/  BRA `(.L_x_17) ;  /* 0x0000000000207947 */ /* 0x000fea0003800000 */
.L_x_12:
[----:B------:R-:W-:-:S04]  /*0b50*/  LOP3.LUT R0, R14, 0x80000000, R3, 0x48, !PT ;  /* 0x800000000e007812 */ /* 0x000fc800078e4803 */
[----:B------:R-:W-:Y:S01]  /*0b60*/  LOP3.LUT R0, R0, 0x7f800000, RZ, 0xfc, !PT ;  /* 0x7f80000000007812 */ /* 0x000fe200078efcff */
[----:B------:R-:W-:Y:S06]  /*0b70*/  BRA `(.L_x_17) ;  /* 0x0000000000147947 */ /* 0x000fec0003800000 */
.L_x_11:
[----:B------:R-:W-:Y:S01]  /*0b80*/  LOP3.LUT R0, R14, 0x80000000, R3, 0x48, !PT ;  /* 0x800000000e007812 */ /* 0x000fe200078e4803 */
[----:B------:R-:W-:Y:S06]  /*0b90*/  BRA `(.L_x_17) ;  /* 0x00000000000c7947 */ /* 0x000fec0003800000 */
.L_x_10:
[----:B------:R-:W0:Y:S01]  /*0ba0*/  MUFU.RSQ R0, -QNAN ;  /* 0xffc0000000007908 */ /* 0x000e220000001400 */
[----:B------:R-:W-:Y:S05]  /*0bb0*/  BRA `(.L_x_17) ;  /* 0x0000000000047947 */ /* 0x000fea0003800000 */
.L_x_9:
[----:B------:R-:W-:-:S07]  /*0bc0*/  FADD.FTZ R0, R3, R0 ;  /* 0x0000000003007221 */ /* 0x000fce0000010000 */
.L_x_17:
[----:B------:R-:W-:Y:S05]  /*0bd0*/  BSYNC.RECONVERGENT B1 ;  /* 0x0000000000017941 */ /* 0x000fea0003800200 */
.L_x_7:
[----:B------:R-:W-:Y:S02]  /*0be0*/  IMAD.MOV.U32 R12, RZ, RZ, R10 ;  /* 0x000000ffff0c7224 */ /* 0x000fe400078e000a */
[----:B------:R-:W-:-:S04]  /*0bf0*/  IMAD.MOV.U32 R13, RZ, RZ, 0x0 ;  /* 0x00000000ff0d7424 */ /* 0x000fc800078e00ff */
[----:B0-----:R-:W-:Y:S05]  /*0c00*/  RET.REL.NODEC R12 `(_Z33hwc4_uint8_to_nchw_float32_kernelPKhPfiiiiii) ;  /* 0xfffffff00cfc7950 */ /* 0x001fea0003c3ffff */
.L_x_18:
        /* <DEDUP_REMOVED lines=15> */
.L_x_38:


//--------------------- .text._Z32nchw_float32_to_hwc_uint8_kernelPKfPhiii --------------------------
	.section	.text._Z32nchw_float32_to_hwc_uint8_kernelPKfPhiii,"ax",@progbits
	.align	128
        .global         _Z32nchw_float32_to_hwc_uint8_kernelPKfPhiii
        .type           _Z32nchw_float32_to_hwc_uint8_kernelPKfPhiii,@function
        .size           _Z32nchw_float32_to_hwc_uint8_kernelPKfPhiii,(.L_x_42 - _Z32nchw_float32_to_hwc_uint8_kernelPKfPhiii)
        .other          _Z32nchw_float32_to_hwc_uint8_kernelPKfPhiii,@"STO_CUDA_ENTRY STV_DEFAULT"
_Z32nchw_float32_to_hwc_uint8_kernelPKfPhiii:
.text._Z32nchw_float32_to_hwc_uint8_kernelPKfPhiii:
        /* <DEDUP_REMOVED lines=17> */
[----:B------:R-:W2:Y:S01]  /*0110*/  LDCU UR6, c[0x0][0x398] ;  /* 0x00007300ff0677ac */ /* 0x000ea20008000800 */
[----:B------:R-:W3:Y:S01]  /*0120*/  LDCU.64 UR8, c[0x0][0x388] ;  /* 0x00007100ff0877ac */ /* 0x000ee20008000a00 */
[----:B0-----:R-:W-:-:S05]  /*0130*/  IMAD.WIDE R2, R5, 0x4, R2 ;  /* 0x0000000405027825 */ /* 0x001fca00078e0202 */
[----:B-1----:R0:W4:Y:S01]  /*0140*/  LDG.E.CONSTANT R9, desc[UR4][R2.64] ;  /* 0x0000000402097981 */ /* 0x002122000c1e9900 */
[----:B------:R-:W-:-:S05]  /*0150*/  IMAD.WIDE R4, R7, 0x4, R2 ;  /* 0x0000000407047825 */ /* 0x000fca00078e0202 */
[----:B------:R-:W5:Y:S01]  /*0160*/  LDG.E.CONSTANT R10, desc[UR4][R4.64] ;  /* 0x00000004040a7981 */ /* 0x000f62000c1e9900 */
[----:B------:R-:W-:-:S06]  /*0170*/  IMAD.WIDE R6, R7, 0x4, R4 ;  /* 0x0000000407067825 */ /* 0x000fcc00078e0204 */
[----:B------:R-:W3:Y:S01]  /*0180*/  LDG.E.CONSTANT R6, desc[UR4][R6.64] ;  /* 0x0000000406067981 */ /* 0x000ee2000c1e9900 */
[----:B0-----:R-:W-:Y:S02]  /*0190*/  IMAD R3, R8, 0x3, RZ ;  /* 0x0000000308037824 */ /* 0x001fe400078e02ff */
[----:B--2---:R-:W-:-:S03]  /*01a0*/  IMAD R0, R0, UR6, RZ ;  /* 0x0000000600007c24 */ /* 0x004fc6000f8e02ff */
[----:B------:R-:W-:Y:S01]  /*01b0*/  SHF.R.S32.HI R11, RZ, 0x1f, R3 ;  /* 0x0000001fff0b7819 */ /* 0x000fe20000011403 */
[----:B----4-:R-:W-:-:S05]  /*01c0*/  FMUL R9, R9, 255 ;  /* 0x437f000009097820 */ /* 0x010fca0000400000 */
[----:B------:R-:W-:Y:S01]  /*01d0*/  FMNMX R9, RZ, R9, !PT ;  /* 0x00000009ff097209 */ /* 0x000fe20007800000 */
[----:B-----5:R-:W-:-:S03]  /*01e0*/  FMUL R10, R10, 255 ;  /* 0x437f00000a0a7820 */ /* 0x020fc60000400000 */
[----:B------:R-:W-:Y:S02]  /*01f0*/  FMNMX R9, R9, 255, PT ;  /* 0x437f000009097809 */ /* 0x000fe40003800000 */
[----:B------:R-:W-:Y:S01]  /*0200*/  FMNMX R10, RZ, R10, !PT ;  /* 0x0000000aff0a7209 */ /* 0x000fe20007800000 */
[----:B---3--:R-:W-:-:S03]  /*0210*/  FMUL R2, R6, 255 ;  /* 0x437f000006027820 */ /* 0x008fc60000400000 */
[----:B------:R-:W-:Y:S01]  /*0220*/  FMNMX R10, R10, 255, PT ;  /* 0x437f00000a0a7809 */ /* 0x000fe20003800000 */
[----:B------:R-:W0:Y:S01]  /*0230*/  F2I.U32.TRUNC.NTZ R9, R9 ;  /* 0x0000000900097305 */ /* 0x000e22000020f000 */
[----:B------:R-:W-:-:S04]  /*0240*/  FMNMX R2, RZ, R2, !PT ;  /* 0x00000002ff027209 */ /* 0x000fc80007800000 */
[----:B------:R-:W-:-:S03]  /*0250*/  FMNMX R4, R2, 255, PT ;  /* 0x437f000002047809 */ /* 0x000fc60003800000 */
[----:B------:R-:W1:Y:S01]  /*0260*/  F2I.U32.TRUNC.NTZ R5, R10 ;  /* 0x0000000a00057305 */ /* 0x000e62000020f000 */
[----:B------:R-:W-:Y:S02]  /*0270*/  IADD3 R2, P0, P1, R0, UR8, R3 ;  /* 0x0000000800027c10 */ /* 0x000fe4000f91e003 */
[----:B------:R-:W-:-:S04]  /*0280*/  SHF.R.S32.HI R0, RZ, 0x1f, R0 ;  /* 0x0000001fff007819 */ /* 0x000fc80000011400 */
[----:B------:R-:W-:Y:S01]  /*0290*/  IADD3.X R3, PT, PT, R0, UR9, R11, P0, P1 ;  /* 0x0000000900037c10 */ /* 0x000fe200087e240b */
[----:B------:R-:W2:Y:S04]  /*02a0*/  F2I.U32.TRUNC.NTZ R7, R4 ;  /* 0x0000000400077305 */ /* 0x000ea8000020f000 */
[----:B0-----:R-:W-:Y:S04]  /*02b0*/  STG.E.U8 desc[UR4][R2.64], R9 ;  /* 0x0000000902007986 */ /* 0x001fe8000c101104 */
[----:B-1----:R-:W-:Y:S04]  /*02c0*/  STG.E.U8 desc[UR4][R2.64+0x1], R5 ;  /* 0x0000010502007986 */ /* 0x002fe8000c101104 */
[----:B--2---:R-:W-:Y:S01]  /*02d0*/  STG.E.U8 desc[UR4][R2.64+0x2], R7 ;  /* 0x0000020702007986 */ /* 0x004fe2000c101104 */
[----:B------:R-:W-:Y:S05]  /*02e0*/  EXIT ;  /* 0x000000000000794d */ /* 0x000fea0003800000 */
.L_x_19:
        /* <DEDUP_REMOVED lines=9> */
.L_x_42:


//--------------------- .text._Z32hwc_uint8_to_nchw_float32_kernelPKhPfiii --------------------------
	.section	.text._Z32hwc_uint8_to_nchw_float32_kernelPKhPfiii,"ax",@progbits
	.align	128
        .global         _Z32hwc_uint8_to_nchw_float32_kernelPKhPfiii
        .type           _Z32hwc_uint8_to_nchw_float32_kernelPKhPfiii,@function
        .size           _Z32hwc_uint8_to_nchw_float32_kernelPKhPfiii,(.L_x_39 - _Z32hwc_uint8_to_nchw_float32_kernelPKhPfiii)
        .other          _Z32hwc_uint8_to_nchw_float32_kernelPKhPfiii,@"STO_CUDA_ENTRY STV_DEFAULT"
_Z32hwc_uint8_to_nchw_float32_kernelPKhPfiii:
.text._Z32hwc_uint8_to_nchw_float32_kernelPKhPfiii:
        /* <DEDUP_REMOVED lines=13> */
[----:B------:R-:W0:Y:S01]  /*00d0*/  LDCU UR6, c[0x0][0x398] ;  /* 0x00007300ff0677ac */ /* 0x000e220008000800 */
[----:B------:R-:W-:Y:S01]  /*00e0*/  IMAD R9, R4, 0x3, RZ ;  /* 0x0000000304097824 */ /* 0x000fe200078e02ff */
[----:B------:R-:W1:Y:S04]  /*00f0*/  LDCU.64 UR8, c[0x0][0x380] ;  /* 0x00007000ff0877ac */ /* 0x000e680008000a00 */
[----:B------:R-:W-:Y:S01]  /*0100*/  SHF.R.S32.HI R3, RZ, 0x1f, R9 ;  /* 0x0000001fff037819 */ /* 0x000fe20000011409 */
[----:B------:R-:W2:Y:S01]  /*0110*/  LDCU.64 UR4, c[0x0][0x358] ;  /* 0x00006b00ff0477ac */ /* 0x000ea20008000a00 */
[----:B0-----:R-:W-:-:S05]  /*0120*/  IMAD R0, R5, UR6, RZ ;  /* 0x0000000605007c24 */ /* 0x001fca000f8e02ff */
[----:B-1----:R-:W-:Y:S02]  /*0130*/  IADD3 R8, P0, P1, R0, UR8, R9 ;  /* 0x0000000800087c10 */ /* 0x002fe4000f91e009 */
[----:B------:R-:W-:-:S04]  /*0140*/  SHF.R.S32.HI R0, RZ, 0x1f, R0 ;  /* 0x0000001fff007819 */ /* 0x000fc80000011400 */
[----:B------:R-:W-:-:S05]  /*0150*/  IADD3.X R9, PT, PT, R0, UR9, R3, P0, P1 ;  /* 0x0000000900097c10 */ /* 0x000fca00087e2403 */
[----:B--2---:R-:W2:Y:S04]  /*0160*/  LDG.E.U8.CONSTANT R0, desc[UR4][R8.64] ;  /* 0x0000000408007981 */ /* 0x004ea8000c1e9100 */
        /* <DEDUP_REMOVED lines=15> */
[----:B-----5:R-:W-:Y:S05]  /*0260*/  CALL.REL.NOINC `($__internal_1_$__cuda_sm3x_div_rn_noftz_f32_slowpath) ;  /* 0x0000000000a87944 */ /* 0x020fea0003c00000 */
[----:B------:R-:W-:-:S07]  /*0270*/  IMAD.MOV.U32 R3, RZ, RZ, R0 ;  /* 0x000000ffff037224 */ /* 0x000fce00078e0000 */
.L_x_21:
[----:B------:R-:W-:Y:S05]  /*0280*/  BSYNC.RECONVERGENT B0 ;  /* 0x0000000000007941 */ /* 0x000fea0003800200 */
.L_x_20:
        /* <DEDUP_REMOVED lines=8> */
[----:B0-----:R-:W-:-:S02]  /*0310*/  IMAD R5, R5, R9, R4 ;  /* 0x0000000905057224 */ /* 0x001fc400078e0204 */
[----:B------:R-:W-:Y:S02]  /*0320*/  IMAD R9, R8, R9, RZ ;  /* 0x0000000908097224 */ /* 0x000fe400078e02ff */
[----:B--2---:R-:W-:-:S04]  /*0330*/  IMAD.WIDE R4, R5, 0x4, R10 ;  /* 0x0000000405047825 */ /* 0x004fc800078e020a */
[----:B------:R-:W-:Y:S01]  /*0340*/  FFMA R10, R0, R7, RZ ;  /* 0x00000007000a7223 */ /* 0x000fe200000000ff */
[----:B------:R0:W-:Y:S03]  /*0350*/  STG.E desc[UR4][R4.64], R3 ;  /* 0x0000000304007986 */ /* 0x0001e6000c101904 */
[----:B------:R-:W-:-:S04]  /*0360*/  FFMA R11, R10, -255, R7 ;  /* 0xc37f00000a0b7823 */ /* 0x000fc80000000007 */
[----:B------:R-:W-:Y:S01]  /*0370*/  FFMA R11, R0, R11, R10 ;  /* 0x0000000b000b7223 */ /* 0x000fe2000000000a */
[----:B-1----:R-:W-:Y:S06]  /*0380*/  @!P0 BRA `(.L_x_23) ;  /* 0x0000000000108947 */ /* 0x002fec0003800000 */
[----:B0-----:R-:W-:Y:S02]  /*0390*/  MOV R3, R7 ;  /* 0x0000000700037202 */ /* 0x001fe40000000f00 */
[----:B------:R-:W-:-:S07]  /*03a0*/  MOV R8, 0x3c0 ;  /* 0x000003c000087802 */ /* 0x000fce0000000f00 */
[----:B------:R-:W-:Y:S05]  /*03b0*/  CALL.REL.NOINC `($__internal_1_$__cuda_sm3x_div_rn_noftz_f32_slowpath) ;  /* 0x0000000000547944 */ /* 0x000fea0003c00000 */
[----:B------:R-:W-:-:S07]  /*03c0*/  IMAD.MOV.U32 R11, RZ, RZ, R0 ;  /* 0x000000ffff0b7224 */ /* 0x000fce00078e0000 */
.L_x_23:
[----:B------:R-:W-:Y:S05]  /*03d0*/  BSYNC.RECONVERGENT B0 ;  /* 0x0000000000007941 */ /* 0x000fea0003800200 */
.L_x_22:
        /* <DEDUP_REMOVED lines=13> */
[----:B------:R-:W-:Y:S05]  /*04b0*/  CALL.REL.NOINC `($__internal_1_$__cuda_sm3x_div_rn_noftz_f32_slowpath) ;  /* 0x0000000000147944 */ /* 0x000fea0003c00000 */
[----:B------:R-:W-:-:S07]  /*04c0*/  IMAD.MOV.U32 R7, RZ, RZ, R0 ;  /* 0x000000ffff077224 */ /* 0x000fce00078e0000 */
.L_x_25:
[----:B------:R-:W-:Y:S05]  /*04d0*/  BSYNC.RECONVERGENT B0 ;  /* 0x0000000000007941 */ /* 0x000fea0003800200 */
.L_x_24:
[----:B------:R-:W-:-:S05]  /*04e0*/  IMAD.WIDE R4, R9, 0x4, R4 ;  /* 0x0000000409047825 */ /* 0x000fca00078e0204 */
[----:B------:R-:W-:Y:S01]  /*04f0*/  STG.E desc[UR4][R4.64], R7 ;  /* 0x0000000704007986 */ /* 0x000fe2000c101904 */
[----:B------:R-:W-:Y:S05]  /*0500*/  EXIT ;  /* 0x000000000000794d */ /* 0x000fea0003800000 */
        .weak           $__internal_1_$__cuda_sm3x_div_rn_noftz_f32_slowpath
        .type           $__internal_1_$__cuda_sm3x_div_rn_noftz_f32_slowpath,@function
        .size           $__internal_1_$__cuda_sm3x_div_rn_noftz_f32_slowpath,(.L_x_39 - $__internal_1_$__cuda_sm3x_div_rn_noftz_f32_slowpath)
$__internal_1_$__cuda_sm3x_div_rn_noftz_f32_slowpath:
[----:B------:R-:W-:Y:S01]  /*0510*/  SHF.R.U32.HI R11, RZ, 0x17, R2 ;  /* 0x00000017ff0b7819 */ /* 0x000fe20000011602 */
[----:B------:R-:W-:Y:S01]  /*0520*/  BSSY.RECONVERGENT B1, `(.L_x_26) ;  /* 0x0000064000017945 */ /* 0x000fe20003800200 */
[----:B------:R-:W-:Y:S01]  /*0530*/  SHF.R.U32.HI R0, RZ, 0x17, R3 ;  /* 0x00000017ff007819 */ /* 0x000fe20000011603 */
[----:B------:R-:W-:Y:S01]  /*0540*/  IMAD.MOV.U32 R12, RZ, RZ, 0x437f0000 ;  /* 0x437f0000ff0c7424 */ /* 0x000fe200078e00ff */
[----:B------:R-:W-:Y:S02]  /*0550*/  LOP3.LUT R11, R11, 0xff, RZ, 0xc0, !PT ;  /* 0x000000ff0b0b7812 */ /* 0x000fe400078ec0ff */
[----:B------:R-:W-:-:S03]  /*0560*/  LOP3.LUT R16, R0, 0xff, RZ, 0xc0, !PT ;  /* 0x000000ff00107812 */ /* 0x000fc600078ec0ff */
[----:B------:R-:W-:Y:S01]  /*0570*/  VIADD R13, R11, 0xffffffff ;  /* 0xffffffff0b0d7836 */ /* 0x000fe20000000000 */
[----:B------:R-:W-:-:S04]  /*0580*/  IADD3 R14, PT, PT, R16, -0x1, RZ ;  /* 0xffffffff100e7810 */ /* 0x000fc80007ffe0ff */
        /* <DEDUP_REMOVED lines=23> */
[----:B------:R-:W-:Y:S01]  /*0700*/  @P0 IMAD.MOV.U32 R10, RZ, RZ, RZ ;  /* 0x000000ffff0a0224 */ /* 0x000fe200078e00ff */
[----:B------:R-:W-:Y:S01]  /*0710*/  @!P0 MOV R10, 0xffffffc0 ;  /* 0xffffffc0000a8802 */ /* 0x000fe20000000f00 */
[----:B------:R-:W-:Y:S01]  /*0720*/  @!P0 FFMA R3, R3, 1.84467440737095516160e+19, RZ ;  /* 0x5f80000003038823 */ /* 0x000fe200000000ff */
[----:B------:R-:W-:-:S03]  /*0730*/  @!P1 FFMA R12, R0, 1.84467440737095516160e+19, RZ ;  /* 0x5f800000000c9823 */ /* 0x000fc600000000ff */
[----:B------:R-:W-:-:S07]  /*0740*/  @!P1 VIADD R10, R10, 0x40 ;  /* 0x000000400a0a9836 */ /* 0x000fce0000000000 */
.L_x_27:
        /* <DEDUP_REMOVED lines=17> */
[----:B------:R-:W-:-:S04]  /*0860*/  LOP3.LUT R11, R11, 0xff, RZ, 0xc0, !PT ;  /* 0x000000ff0b0b7812 */ /* 0x000fc800078ec0ff */
[----:B------:R-:W-:-:S05]  /*0870*/  IADD3 R14, PT, PT, R11, R13, RZ ;  /* 0x0000000d0b0e7210 */ /* 0x000fca0007ffe0ff */
        /* <DEDUP_REMOVED lines=10> */
[CC--:B------:R-:W-:Y:S01]  /*0920*/  FFMA.RZ R10, R3.reuse, R15.reuse, R16 ;  /* 0x0000000f030a7223 */ /* 0x0c0fe2000000c010 */
[C---:B------:R-:W-:Y:S01]  /*0930*/  VIADD R12, R14.reuse, 0x20 ;  /* 0x000000200e0c7836 */ /* 0x040fe20000000000 */
[C---:B------:R-:W-:Y:S01]  /*0940*/  ISETP.NE.AND P2, PT, R14.reuse, RZ, PT ;  /* 0x000000ff0e00720c */ /* 0x040fe20003f45270 */
[----:B------:R-:W-:Y:S01]  /*0950*/  IMAD.MOV R13, RZ, RZ, -R14 ;  /* 0x000000ffff0d7224 */ /* 0x000fe200078e0a0e */
[----:B------:R-:W-:Y:S02]  /*0960*/  ISETP.NE.AND P1, PT, R14, RZ, PT ;  /* 0x000000ff0e00720c */ /* 0x000fe40003f25270 */
[----:B------:R-:W-:Y:S01]  /*0970*/  LOP3.LUT R11, R10, 0x7fffff, RZ, 0xc0, !PT ;  /* 0x007fffff0a0b7812 */ /* 0x000fe200078ec0ff */
[CCC-:B------:R-:W-:Y:S01]  /*0980*/  FFMA.RP R10, R3.reuse, R15.reuse, R16.reuse ;  /* 0x0000000f030a7223 */ /* 0x1c0fe20000008010 */
[----:B------:R-:W-:Y:S02]  /*0990*/  FFMA.RM R3, R3, R15, R16 ;  /* 0x0000000f03037223 */ /* 0x000fe40000004010 */
[----:B------:R-:W-:-:S03]  /*09a0*/  LOP3.LUT R11, R11, 0x800000, RZ, 0xfc, !PT ;  /* 0x008000000b0b7812 */ /* 0x000fc600078efcff */
        /* <DEDUP_REMOVED lines=13> */
.L_x_34:
[----:B------:R-:W-:-:S04]  /*0a80*/  LOP3.LUT R0, R0, 0x80000000, RZ, 0xc0, !PT ;  /* 0x8000000000007812 */ /* 0x000fc800078ec0ff */
[----:B------:R-:W-:Y:S01]  /*0a90*/  LOP3.LUT R0, R0, 0x7f800000, RZ, 0xfc, !PT ;  /* 0x7f80000000007812 */ /* 0x000fe200078efcff */
[----:B------:R-:W-:Y:S06]  /*0aa0*/  BRA `(.L_x_35) ;  /* 0x0000000000047947 */ /* 0x000fec0003800000 */
.L_x_33:
[----:B------:R-:W-:-:S07]  /*0ab0*/  LEA R0, R13, R0, 0x17 ;  /* 0x000000000d007211 */ /* 0x000fce00078eb8ff */
.L_x_35:
[----:B------:R-:W-:Y:S05]  /*0ac0*/  BSYNC.RECONVERGENT B2 ;  /* 0x0000000000027941 */ /* 0x000fea0003800200 */
.L_x_32:
[----:B------:R-:W-:Y:S05]  /*0ad0*/  BRA `(.L_x_36) ;  /* 0x0000000000207947 */ /* 0x000fea0003800000 */
.L_x_31:
[----:B------:R-:W-:-:S04]  /*0ae0*/  LOP3.LUT R0, R12, 0x80000000, R3, 0x48, !PT ;  /* 0x800000000c007812 */ /* 0x000fc800078e4803 */
[----:B------:R-:W-:Y:S01]  /*0af0*/  LOP3.LUT R0, R0, 0x7f800000, RZ, 0xfc, !PT ;  /* 0x7f80000000007812 */ /* 0x000fe200078efcff */
[----:B------:R-:W-:Y:S06]  /*0b00*/  BRA `(.L_x_36) ;  /* 0x0000000000147947 */ /* 0x000fec0003800000 */
.L_x_30:
[----:B------:R-:W-:Y:S01]  /*0b10*/  LOP3.LUT R0, R12, 0x80000000, R3, 0x48, !PT ;  /* 0x800000000c007812 */ /* 0x000fe200078e4803 */
[----:B------:R-:W-:Y:S06]  /*0b20*/  BRA `(.L_x_36) ;  /* 0x00000000000c7947 */ /* 0x000fec0003800000 */
.L_x_29:
[----:B------:R-:W0:Y:S01]  /*0b30*/  MUFU.RSQ R0, -QNAN ;  /* 0xffc0000000007908 */ /* 0x000e220000001400 */
[----:B------:R-:W-:Y:S05]  /*0b40*/  BRA `(.L_x_36) ;  /* 0x0000000000047947 */ /* 0x000fea0003800000 */
.L_x_28:
[----:B------:R-:W-:-:S07]  /*0b50*/  FADD.FTZ R0, R3, R0 ;  /* 0x0000000003007221 */ /* 0x000fce0000010000 */
.L_x_36:
[----:B------:R-:W-:Y:S05]  /*0b60*/  BSYNC.RECONVERGENT B1 ;  /* 0x0000000000017941 */ /* 0x000fea0003800200 */
.L_x_26:
[----:B------:R-:W-:Y:S02]  /*0b70*/  IMAD.MOV.U32 R10, RZ, RZ, R8 ;  /* 0x000000ffff0a7224 */ /* 0x000fe400078e0008 */
[----:B------:R-:W-:-:S04]  /*0b80*/  IMAD.MOV.U32 R11, RZ, RZ, 0x0 ;  /* 0x00000000ff0b7424 */ /* 0x000fc800078e00ff */
[----:B0-----:R-:W-:Y:S05]  /*0b90*/  RET.REL.NODEC R10 `(_Z32hwc_uint8_to_nchw_float32_kernelPKhPfiii) ;  /* 0xfffffff40a187950 */ /* 0x001fea0003c3ffff */
.L_x_37:
        /* <DEDUP_REMOVED lines=14> */
.L_x_39:


//--------------------- .nv.shared.reserved.0     --------------------------
	.section	.nv.shared.reserved.0,"aw",@nobits
	.weak		__nv_reservedSMEM_offset_0_alias
	.size		__nv_reservedSMEM_offset_0_alias, 0, 64
	.other		__nv_reservedSMEM_offset_0_alias,@"STO_CUDA_RESERVED_SHARED STV_DEFAULT"
__nv_reservedSMEM_offset_0_alias:
	.zero		0
	.zero		64


//--------------------- .nv.constant0._Z33nchw_float32_to_hwc4_uint8_kernelPKfPhiiiiiii --------------------------
	.section	.nv.constant0._Z33nchw_float32_to_hwc4_uint8_kernelPKfPhiiiiiii,"a",@progbits
	.sectionflags	@""
	.align	4
.nv.constant0._Z33nchw_float32_to_hwc4_uint8_kernelPKfPhiiiiiii:
	.zero		940


//--------------------- .nv.constant0._Z33hwc4_uint8_to_nchw_float32_kernelPKhPfiiiiii --------------------------
	.section	.nv.constant0._Z33hwc4_uint8_to_nchw_float32_kernelPKhPfiiiiii,"a",@progbits
	.sectionflags	@""
	.align	4
.nv.constant0._Z33hwc4_uint8_to_nchw_float32_kernelPKhPfiiiiii:
	.zero		936


//--------------------- .nv.constant0._Z32nchw_float32_to_hwc_uint8_kernelPKfPhiii --------------------------
	.section	.nv.constant0._Z32nchw_float32_to_hwc_uint8_kernelPKfPhiii,"a",@progbits
	.sectionflags	@""
	.align	4
.nv.constant0._Z32nchw_float32_to_hwc_uint8_kernelPKfPhiii:
	.zero		924


//--------------------- .nv.constant0._Z32hwc_uint8_to_nchw_float32_kernelPKhPfiii --------------------------
	.section	.nv.constant0._Z32hwc_uint8_to_nchw_float32_kernelPKhPfiii,"a",@progbits
	.sectionflags	@""
	.align	4
.nv.constant0._Z32hwc_uint8_to_nchw_float32_kernelPKhPfiii:
	.zero		924


//--------------------- SYMBOLS --------------------------

	.type		.nv.reservedSmem.offset0,@object
	.size		.nv.reservedSmem.offset0,0x4
